//
// Generated by NVIDIA NVVM Compiler
//
// Compiler Build ID: CL-36424714
// Cuda compilation tools, release 13.0, V13.0.88
// Based on NVVM 20.0.0
//

.version 9.0
.target sm_100
.address_size 64

	// .globl	_Z11initPkernelP5PointiiPiji
.func  (.param .align 16 .b8 func_retval0[16]) __internal_trig_reduction_slowpathd
(
	.param .b64 __internal_trig_reduction_slowpathd_param_0
)
;
.func  (.param .b64 func_retval0) __internal_accurate_pow
(
	.param .b64 __internal_accurate_pow_param_0,
	.param .b64 __internal_accurate_pow_param_1
)
;
.global .align 4 .b8 precalc_xorwow_matrix[102400];
.global .align 4 .b8 precalc_xorwow_offset_matrix[102400];
.global .align 4 .b8 mrg32k3aM1[2304];
.global .align 4 .b8 mrg32k3aM2[2304];
.global .align 4 .b8 mrg32k3aM1SubSeq[2016];
.global .align 4 .b8 mrg32k3aM2SubSeq[2016];
.global .align 4 .b8 mrg32k3aM1Seq[2304];
.global .align 4 .b8 mrg32k3aM2Seq[2304];
.const .align 8 .b8 __cr_lgamma_table[72];
.global .align 4 .f32 fbest;
.global .align 4 .u32 ib;
.global .align 8 .b8 __cudart_i2opi_d[144] = {8, 93, 141, 31, 177, 95, 251, 107, 234, 146, 82, 138, 247, 57, 7, 61, 123, 241, 229, 235, 199, 186, 39, 117, 45, 234, 95, 158, 102, 63, 70, 79, 183, 9, 203, 39, 207, 126, 54, 109, 31, 109, 10, 90, 139, 17, 47, 239, 15, 152, 5, 222, 255, 151, 248, 31, 59, 40, 249, 189, 139, 95, 132, 156, 244, 57, 83, 131, 57, 214, 145, 57, 65, 126, 95, 180, 38, 112, 156, 233, 132, 68, 187, 46, 245, 53, 130, 232, 62, 167, 41, 177, 28, 235, 29, 254, 28, 146, 209, 9, 234, 46, 73, 6, 224, 210, 77, 66, 58, 110, 36, 183, 97, 197, 187, 222, 171, 99, 81, 254, 65, 144, 67, 60, 153, 149, 98, 219, 192, 221, 52, 245, 209, 87, 39, 252, 41, 21, 68, 78, 110, 131, 249, 162};
.global .align 16 .b8 __cudart_sin_cos_coeffs[128] = {70, 210, 176, 44, 241, 229, 90, 190, 146, 227, 172, 105, 227, 29, 199, 62, 161, 98, 219, 25, 160, 1, 42, 191, 24, 8, 17, 17, 17, 17, 129, 63, 84, 85, 85, 85, 85, 85, 197, 191, 0, 0, 0, 0, 0, 0, 0, 0, 0, 0, 0, 0, 0, 0, 0, 0, 100, 129, 253, 32, 131, 255, 168, 189, 40, 133, 239, 193, 167, 238, 33, 62, 217, 230, 6, 142, 79, 126, 146, 190, 233, 188, 221, 25, 160, 1, 250, 62, 71, 93, 193, 22, 108, 193, 86, 191, 81, 85, 85, 85, 85, 85, 165, 63, 0, 0, 0, 0, 0, 0, 224, 191, 0, 0, 0, 0, 0, 0, 240, 63};

.visible .entry _Z11initPkernelP5PointiiPiji(
	.param .u64 .ptr .align 1 _Z11initPkernelP5PointiiPiji_param_0,
	.param .u32 _Z11initPkernelP5PointiiPiji_param_1,
	.param .u32 _Z11initPkernelP5PointiiPiji_param_2,
	.param .u64 .ptr .align 1 _Z11initPkernelP5PointiiPiji_param_3,
	.param .u32 _Z11initPkernelP5PointiiPiji_param_4,
	.param .u32 _Z11initPkernelP5PointiiPiji_param_5
)
{
	.reg .pred 	%p<240>;
	.reg .b32 	%r<347>;
	.reg .b32 	%f<12>;
	.reg .b64 	%rd<15>;
	.reg .b64 	%fd<400>;

	ld.param.u64 	%rd2, [_Z11initPkernelP5PointiiPiji_param_0];
	ld.param.u32 	%r43, [_Z11initPkernelP5PointiiPiji_param_1];
	ld.param.u32 	%r44, [_Z11initPkernelP5PointiiPiji_param_2];
	ld.param.u64 	%rd1, [_Z11initPkernelP5PointiiPiji_param_3];
	ld.param.u32 	%r45, [_Z11initPkernelP5PointiiPiji_param_4];
	ld.param.u32 	%r42, [_Z11initPkernelP5PointiiPiji_param_5];
	cvta.to.global.u64 	%rd3, %rd2;
	mov.u32 	%r46, %ntid.x;
	mov.u32 	%r47, %ctaid.x;
	mov.u32 	%r48, %tid.x;
	mad.lo.s32 	%r1, %r46, %r47, %r48;
	add.s32 	%r49, %r45, %r1;
	xor.b32  	%r50, %r49, -1429050551;
	mul.lo.s32 	%r51, %r50, 1099087573;
	add.s32 	%r52, %r51, 123456789;
	xor.b32  	%r53, %r51, 362436069;
	add.s32 	%r54, %r51, 5783321;
	shr.u32 	%r55, %r52, 2;
	xor.b32  	%r56, %r55, %r52;
	shl.b32 	%r57, %r54, 4;
	shl.b32 	%r58, %r56, 1;
	xor.b32  	%r59, %r57, %r58;
	xor.b32  	%r60, %r59, %r54;
	xor.b32  	%r61, %r60, %r56;
	add.s32 	%r62, %r51, %r61;
	add.s32 	%r63, %r62, -637770787;
	cvt.rn.f32.u32 	%f3, %r63;
	fma.rn.f32 	%f4, %f3, 0f2F800000, 0f2F000000;
	sub.s32 	%r64, %r44, %r43;
	cvt.rn.f32.s32 	%f5, %r64;
	cvt.rn.f32.s32 	%f6, %r43;
	fma.rn.f32 	%f1, %f4, %f5, %f6;
	cvt.f64.f32 	%fd1, %f1;
	mul.wide.s32 	%rd4, %r1, 16;
	add.s64 	%rd5, %rd3, %rd4;
	st.global.f64 	[%rd5], %fd1;
	shr.u32 	%r65, %r53, 2;
	xor.b32  	%r66, %r65, %r53;
	shl.b32 	%r67, %r61, 4;
	shl.b32 	%r68, %r66, 1;
	xor.b32  	%r69, %r68, %r67;
	xor.b32  	%r70, %r69, %r66;
	xor.b32  	%r71, %r70, %r61;
	add.s32 	%r72, %r51, %r71;
	add.s32 	%r73, %r72, -637408350;
	cvt.rn.f32.u32 	%f7, %r73;
	fma.rn.f32 	%f8, %f7, 0f2F800000, 0f2F000000;
	fma.rn.f32 	%f2, %f8, %f5, %f6;
	cvt.f64.f32 	%fd2, %f2;
	st.global.f64 	[%rd5+8], %fd2;
	setp.gt.s32 	%p1, %r42, 1;
	@%p1 bra 	$L__BB0_8;
	setp.eq.s32 	%p5, %r42, 0;
	@%p5 bra 	$L__BB0_16;
	setp.eq.s32 	%p6, %r42, 1;
	@%p6 bra 	$L__BB0_3;
	bra.uni 	$L__BB0_126;
$L__BB0_3:
	fma.rn.f64 	%fd315, %fd2, 0d4000000000000000, %fd1;
	add.f64 	%fd19, %fd315, 0dC01C000000000000;
	{
	.reg .b32 %temp; 
	mov.b64 	{%temp, %r6}, %fd19;
	}
	mov.f64 	%fd316, 0d4000000000000000;
	{
	.reg .b32 %temp; 
	mov.b64 	{%temp, %r249}, %fd316;
	}
	and.b32  	%r8, %r249, 2146435072;
	setp.eq.s32 	%p158, %r8, 1062207488;
	abs.f64 	%fd20, %fd19;
	{ // callseq 13, 0
	.param .b64 param0;
	st.param.f64 	[param0], %fd20;
	.param .b64 param1;
	st.param.f64 	[param1], 0d4000000000000000;
	.param .b64 retval0;
	call.uni (retval0), 
	__internal_accurate_pow, 
	(
	param0, 
	param1
	);
	ld.param.f64 	%fd317, [retval0];
	} // callseq 13
	setp.lt.s32 	%p159, %r6, 0;
	neg.f64 	%fd319, %fd317;
	selp.f64 	%fd320, %fd319, %fd317, %p158;
	selp.f64 	%fd366, %fd320, %fd317, %p159;
	setp.neu.f64 	%p160, %fd19, 0d0000000000000000;
	@%p160 bra 	$L__BB0_5;
	setp.eq.s32 	%p161, %r8, 1062207488;
	selp.b32 	%r250, %r6, 0, %p161;
	setp.lt.s32 	%p162, %r249, 0;
	or.b32  	%r251, %r250, 2146435072;
	selp.b32 	%r252, %r251, %r250, %p162;
	mov.b32 	%r253, 0;
	mov.b64 	%fd366, {%r253, %r252};
$L__BB0_5:
	add.f64 	%fd321, %fd19, 0d4000000000000000;
	{
	.reg .b32 %temp; 
	mov.b64 	{%temp, %r254}, %fd321;
	}
	and.b32  	%r255, %r254, 2146435072;
	setp.ne.s32 	%p163, %r255, 2146435072;
	@%p163 bra 	$L__BB0_33;
	setp.num.f64 	%p164, %fd19, %fd19;
	@%p164 bra 	$L__BB0_31;
	mov.f64 	%fd322, 0d4000000000000000;
	add.rn.f64 	%fd366, %fd19, %fd322;
	bra.uni 	$L__BB0_33;
$L__BB0_8:
	setp.eq.s32 	%p2, %r42, 2;
	@%p2 bra 	$L__BB0_41;
	setp.eq.s32 	%p3, %r42, 3;
	@%p3 bra 	$L__BB0_66;
	setp.eq.s32 	%p4, %r42, 4;
	@%p4 bra 	$L__BB0_11;
	bra.uni 	$L__BB0_126;
$L__BB0_11:
	add.f64 	%fd162, %fd1, %fd2;
	add.f64 	%fd109, %fd162, 0d3FF0000000000000;
	{
	.reg .b32 %temp; 
	mov.b64 	{%temp, %r32}, %fd109;
	}
	mov.f64 	%fd163, 0d4000000000000000;
	{
	.reg .b32 %temp; 
	mov.b64 	{%temp, %r74}, %fd163;
	}
	and.b32  	%r34, %r74, 2146435072;
	setp.eq.s32 	%p7, %r34, 1062207488;
	abs.f64 	%fd110, %fd109;
	{ // callseq 0, 0
	.param .b64 param0;
	st.param.f64 	[param0], %fd110;
	.param .b64 param1;
	st.param.f64 	[param1], 0d4000000000000000;
	.param .b64 retval0;
	call.uni (retval0), 
	__internal_accurate_pow, 
	(
	param0, 
	param1
	);
	ld.param.f64 	%fd164, [retval0];
	} // callseq 0
	setp.lt.s32 	%p8, %r32, 0;
	neg.f64 	%fd166, %fd164;
	selp.f64 	%fd167, %fd166, %fd164, %p7;
	selp.f64 	%fd388, %fd167, %fd164, %p8;
	setp.neu.f64 	%p9, %fd109, 0d0000000000000000;
	@%p9 bra 	$L__BB0_13;
	setp.eq.s32 	%p10, %r34, 1062207488;
	selp.b32 	%r75, %r32, 0, %p10;
	setp.lt.s32 	%p11, %r74, 0;
	or.b32  	%r76, %r75, 2146435072;
	selp.b32 	%r77, %r76, %r75, %p11;
	mov.b32 	%r78, 0;
	mov.b64 	%fd388, {%r78, %r77};
$L__BB0_13:
	add.f64 	%fd168, %fd109, 0d4000000000000000;
	{
	.reg .b32 %temp; 
	mov.b64 	{%temp, %r79}, %fd168;
	}
	and.b32  	%r80, %r79, 2146435072;
	setp.ne.s32 	%p12, %r80, 2146435072;
	@%p12 bra 	$L__BB0_104;
	setp.num.f64 	%p13, %fd109, %fd109;
	@%p13 bra 	$L__BB0_102;
	mov.f64 	%fd169, 0d4000000000000000;
	add.rn.f64 	%fd388, %fd109, %fd169;
	bra.uni 	$L__BB0_104;
$L__BB0_16:
	{
	.reg .b32 %temp; 
	mov.b64 	{%temp, %r2}, %fd1;
	}
	mov.f64 	%fd331, 0d4000000000000000;
	{
	.reg .b32 %temp; 
	mov.b64 	{%temp, %r279}, %fd331;
	}
	and.b32  	%r4, %r279, 2146435072;
	setp.eq.s32 	%p184, %r4, 1062207488;
	abs.f64 	%fd3, %fd1;
	{ // callseq 15, 0
	.param .b64 param0;
	st.param.f64 	[param0], %fd3;
	.param .b64 param1;
	st.param.f64 	[param1], 0d4000000000000000;
	.param .b64 retval0;
	call.uni (retval0), 
	__internal_accurate_pow, 
	(
	param0, 
	param1
	);
	ld.param.f64 	%fd332, [retval0];
	} // callseq 15
	setp.lt.s32 	%p185, %r2, 0;
	neg.f64 	%fd334, %fd332;
	selp.f64 	%fd335, %fd334, %fd332, %p184;
	selp.f64 	%fd362, %fd335, %fd332, %p185;
	setp.neu.f32 	%p186, %f1, 0f00000000;
	@%p186 bra 	$L__BB0_18;
	setp.eq.s32 	%p187, %r4, 1062207488;
	selp.b32 	%r280, %r2, 0, %p187;
	setp.lt.s32 	%p188, %r279, 0;
	or.b32  	%r281, %r280, 2146435072;
	selp.b32 	%r282, %r281, %r280, %p188;
	mov.b32 	%r283, 0;
	mov.b64 	%fd362, {%r283, %r282};
$L__BB0_18:
	add.f64 	%fd336, %fd1, 0d4000000000000000;
	{
	.reg .b32 %temp; 
	mov.b64 	{%temp, %r284}, %fd336;
	}
	and.b32  	%r285, %r284, 2146435072;
	setp.ne.s32 	%p189, %r285, 2146435072;
	@%p189 bra 	$L__BB0_23;
	setp.num.f32 	%p190, %f1, %f1;
	@%p190 bra 	$L__BB0_21;
	mov.f64 	%fd337, 0d4000000000000000;
	add.rn.f64 	%fd362, %fd1, %fd337;
	bra.uni 	$L__BB0_23;
$L__BB0_21:
	setp.neu.f64 	%p191, %fd3, 0d7FF0000000000000;
	@%p191 bra 	$L__BB0_23;
	setp.lt.s32 	%p192, %r2, 0;
	setp.eq.s32 	%p193, %r4, 1062207488;
	setp.lt.s32 	%p194, %r279, 0;
	selp.b32 	%r287, 0, 2146435072, %p194;
	and.b32  	%r288, %r279, 2147483647;
	setp.ne.s32 	%p195, %r288, 1071644672;
	or.b32  	%r289, %r287, -2147483648;
	selp.b32 	%r290, %r289, %r287, %p195;
	selp.b32 	%r291, %r290, %r287, %p193;
	selp.b32 	%r292, %r291, %r287, %p192;
	mov.b32 	%r293, 0;
	mov.b64 	%fd362, {%r293, %r292};
$L__BB0_23:
	setp.eq.s32 	%p196, %r4, 1062207488;
	setp.eq.f32 	%p197, %f1, 0f3F800000;
	selp.f64 	%fd10, 0d3FF0000000000000, %fd362, %p197;
	{
	.reg .b32 %temp; 
	mov.b64 	{%temp, %r5}, %fd2;
	}
	abs.f64 	%fd11, %fd2;
	{ // callseq 16, 0
	.param .b64 param0;
	st.param.f64 	[param0], %fd11;
	.param .b64 param1;
	st.param.f64 	[param1], 0d4000000000000000;
	.param .b64 retval0;
	call.uni (retval0), 
	__internal_accurate_pow, 
	(
	param0, 
	param1
	);
	ld.param.f64 	%fd338, [retval0];
	} // callseq 16
	setp.lt.s32 	%p198, %r5, 0;
	neg.f64 	%fd340, %fd338;
	selp.f64 	%fd341, %fd340, %fd338, %p196;
	selp.f64 	%fd364, %fd341, %fd338, %p198;
	setp.neu.f32 	%p199, %f2, 0f00000000;
	@%p199 bra 	$L__BB0_25;
	setp.eq.s32 	%p200, %r4, 1062207488;
	selp.b32 	%r295, %r5, 0, %p200;
	setp.lt.s32 	%p201, %r279, 0;
	or.b32  	%r296, %r295, 2146435072;
	selp.b32 	%r297, %r296, %r295, %p201;
	mov.b32 	%r298, 0;
	mov.b64 	%fd364, {%r298, %r297};
$L__BB0_25:
	add.f64 	%fd342, %fd2, 0d4000000000000000;
	{
	.reg .b32 %temp; 
	mov.b64 	{%temp, %r299}, %fd342;
	}
	and.b32  	%r300, %r299, 2146435072;
	setp.ne.s32 	%p202, %r300, 2146435072;
	@%p202 bra 	$L__BB0_30;
	setp.num.f32 	%p203, %f2, %f2;
	@%p203 bra 	$L__BB0_28;
	mov.f64 	%fd343, 0d4000000000000000;
	add.rn.f64 	%fd364, %fd2, %fd343;
	bra.uni 	$L__BB0_30;
$L__BB0_28:
	setp.neu.f64 	%p204, %fd11, 0d7FF0000000000000;
	@%p204 bra 	$L__BB0_30;
	setp.lt.s32 	%p205, %r5, 0;
	setp.eq.s32 	%p206, %r4, 1062207488;
	setp.lt.s32 	%p207, %r279, 0;
	selp.b32 	%r302, 0, 2146435072, %p207;
	and.b32  	%r303, %r279, 2147483647;
	setp.ne.s32 	%p208, %r303, 1071644672;
	or.b32  	%r304, %r302, -2147483648;
	selp.b32 	%r305, %r304, %r302, %p208;
	selp.b32 	%r306, %r305, %r302, %p206;
	selp.b32 	%r307, %r306, %r302, %p205;
	mov.b32 	%r308, 0;
	mov.b64 	%fd364, {%r308, %r307};
$L__BB0_30:
	setp.eq.f32 	%p209, %f2, 0f3F800000;
	selp.f64 	%fd344, 0d3FF0000000000000, %fd364, %p209;
	add.f64 	%fd399, %fd10, %fd344;
	bra.uni 	$L__BB0_141;
$L__BB0_31:
	setp.neu.f64 	%p165, %fd20, 0d7FF0000000000000;
	@%p165 bra 	$L__BB0_33;
	setp.lt.s32 	%p166, %r6, 0;
	setp.eq.s32 	%p167, %r8, 1062207488;
	setp.lt.s32 	%p168, %r249, 0;
	selp.b32 	%r257, 0, 2146435072, %p168;
	and.b32  	%r258, %r249, 2147483647;
	setp.ne.s32 	%p169, %r258, 1071644672;
	or.b32  	%r259, %r257, -2147483648;
	selp.b32 	%r260, %r259, %r257, %p169;
	selp.b32 	%r261, %r260, %r257, %p167;
	selp.b32 	%r262, %r261, %r257, %p166;
	mov.b32 	%r263, 0;
	mov.b64 	%fd366, {%r263, %r262};
$L__BB0_33:
	setp.eq.s32 	%p170, %r8, 1062207488;
	setp.eq.f64 	%p171, %fd19, 0d3FF0000000000000;
	selp.f64 	%fd27, 0d3FF0000000000000, %fd366, %p171;
	fma.rn.f64 	%fd323, %fd1, 0d4000000000000000, %fd2;
	add.f64 	%fd28, %fd323, 0dC014000000000000;
	{
	.reg .b32 %temp; 
	mov.b64 	{%temp, %r9}, %fd28;
	}
	abs.f64 	%fd29, %fd28;
	{ // callseq 14, 0
	.param .b64 param0;
	st.param.f64 	[param0], %fd29;
	.param .b64 param1;
	st.param.f64 	[param1], 0d4000000000000000;
	.param .b64 retval0;
	call.uni (retval0), 
	__internal_accurate_pow, 
	(
	param0, 
	param1
	);
	ld.param.f64 	%fd324, [retval0];
	} // callseq 14
	setp.lt.s32 	%p172, %r9, 0;
	neg.f64 	%fd326, %fd324;
	selp.f64 	%fd327, %fd326, %fd324, %p170;
	selp.f64 	%fd368, %fd327, %fd324, %p172;
	setp.neu.f64 	%p173, %fd28, 0d0000000000000000;
	@%p173 bra 	$L__BB0_35;
	setp.eq.s32 	%p174, %r8, 1062207488;
	selp.b32 	%r265, %r9, 0, %p174;
	setp.lt.s32 	%p175, %r249, 0;
	or.b32  	%r266, %r265, 2146435072;
	selp.b32 	%r267, %r266, %r265, %p175;
	mov.b32 	%r268, 0;
	mov.b64 	%fd368, {%r268, %r267};
$L__BB0_35:
	add.f64 	%fd328, %fd28, 0d4000000000000000;
	{
	.reg .b32 %temp; 
	mov.b64 	{%temp, %r269}, %fd328;
	}
	and.b32  	%r270, %r269, 2146435072;
	setp.ne.s32 	%p176, %r270, 2146435072;
	@%p176 bra 	$L__BB0_40;
	setp.num.f64 	%p177, %fd28, %fd28;
	@%p177 bra 	$L__BB0_38;
	mov.f64 	%fd329, 0d4000000000000000;
	add.rn.f64 	%fd368, %fd28, %fd329;
	bra.uni 	$L__BB0_40;
$L__BB0_38:
	setp.neu.f64 	%p178, %fd29, 0d7FF0000000000000;
	@%p178 bra 	$L__BB0_40;
	setp.lt.s32 	%p179, %r9, 0;
	setp.eq.s32 	%p180, %r8, 1062207488;
	setp.lt.s32 	%p181, %r249, 0;
	selp.b32 	%r272, 0, 2146435072, %p181;
	and.b32  	%r273, %r249, 2147483647;
	setp.ne.s32 	%p182, %r273, 1071644672;
	or.b32  	%r274, %r272, -2147483648;
	selp.b32 	%r275, %r274, %r272, %p182;
	selp.b32 	%r276, %r275, %r272, %p180;
	selp.b32 	%r277, %r276, %r272, %p179;
	mov.b32 	%r278, 0;
	mov.b64 	%fd368, {%r278, %r277};
$L__BB0_40:
	setp.eq.f64 	%p183, %fd28, 0d3FF0000000000000;
	selp.f64 	%fd330, 0d3FF0000000000000, %fd368, %p183;
	add.f64 	%fd399, %fd27, %fd330;
	bra.uni 	$L__BB0_141;
$L__BB0_41:
	{
	.reg .b32 %temp; 
	mov.b64 	{%temp, %r10}, %fd1;
	}
	mov.f64 	%fd248, 0d4000000000000000;
	{
	.reg .b32 %temp; 
	mov.b64 	{%temp, %r209}, %fd248;
	}
	and.b32  	%r12, %r209, 2146435072;
	setp.eq.s32 	%p124, %r12, 1062207488;
	abs.f64 	%fd37, %fd1;
	{ // callseq 9, 0
	.param .b64 param0;
	st.param.f64 	[param0], %fd37;
	.param .b64 param1;
	st.param.f64 	[param1], 0d4000000000000000;
	.param .b64 retval0;
	call.uni (retval0), 
	__internal_accurate_pow, 
	(
	param0, 
	param1
	);
	ld.param.f64 	%fd249, [retval0];
	} // callseq 9
	setp.lt.s32 	%p125, %r10, 0;
	neg.f64 	%fd251, %fd249;
	selp.f64 	%fd252, %fd251, %fd249, %p124;
	selp.f64 	%fd370, %fd252, %fd249, %p125;
	setp.neu.f32 	%p126, %f1, 0f00000000;
	@%p126 bra 	$L__BB0_43;
	setp.eq.s32 	%p127, %r12, 1062207488;
	selp.b32 	%r210, %r10, 0, %p127;
	setp.lt.s32 	%p128, %r209, 0;
	or.b32  	%r211, %r210, 2146435072;
	selp.b32 	%r212, %r211, %r210, %p128;
	mov.b32 	%r213, 0;
	mov.b64 	%fd370, {%r213, %r212};
$L__BB0_43:
	add.f64 	%fd253, %fd1, 0d4000000000000000;
	{
	.reg .b32 %temp; 
	mov.b64 	{%temp, %r214}, %fd253;
	}
	and.b32  	%r215, %r214, 2146435072;
	setp.ne.s32 	%p129, %r215, 2146435072;
	@%p129 bra 	$L__BB0_48;
	setp.num.f32 	%p130, %f1, %f1;
	@%p130 bra 	$L__BB0_46;
	mov.f64 	%fd254, 0d4000000000000000;
	add.rn.f64 	%fd370, %fd1, %fd254;
	bra.uni 	$L__BB0_48;
$L__BB0_46:
	setp.neu.f64 	%p131, %fd37, 0d7FF0000000000000;
	@%p131 bra 	$L__BB0_48;
	setp.lt.s32 	%p132, %r10, 0;
	setp.eq.s32 	%p133, %r12, 1062207488;
	setp.lt.s32 	%p134, %r209, 0;
	selp.b32 	%r217, 0, 2146435072, %p134;
	and.b32  	%r218, %r209, 2147483647;
	setp.ne.s32 	%p135, %r218, 1071644672;
	or.b32  	%r219, %r217, -2147483648;
	selp.b32 	%r220, %r219, %r217, %p135;
	selp.b32 	%r221, %r220, %r217, %p133;
	selp.b32 	%r222, %r221, %r217, %p132;
	mov.b32 	%r223, 0;
	mov.b64 	%fd370, {%r223, %r222};
$L__BB0_48:
	setp.eq.f32 	%p136, %f1, 0f3F800000;
	add.f64 	%fd255, %fd370, 0d4034000000000000;
	selp.f64 	%fd44, 0d4035000000000000, %fd255, %p136;
	mul.f64 	%fd45, %fd1, 0d401921FB54442D18;
	abs.f64 	%fd46, %fd45;
	setp.neu.f64 	%p137, %fd46, 0d7FF0000000000000;
	@%p137 bra 	$L__BB0_50;
	mov.f64 	%fd261, 0d0000000000000000;
	mul.rn.f64 	%fd372, %fd45, %fd261;
	mov.b32 	%r344, 1;
	bra.uni 	$L__BB0_53;
$L__BB0_50:
	mul.f64 	%fd256, %fd45, 0d3FE45F306DC9C883;
	cvt.rni.s32.f64 	%r343, %fd256;
	cvt.rn.f64.s32 	%fd257, %r343;
	fma.rn.f64 	%fd258, %fd257, 0dBFF921FB54442D18, %fd45;
	fma.rn.f64 	%fd259, %fd257, 0dBC91A62633145C00, %fd258;
	fma.rn.f64 	%fd372, %fd257, 0dB97B839A252049C0, %fd259;
	setp.ltu.f64 	%p138, %fd46, 0d41E0000000000000;
	@%p138 bra 	$L__BB0_52;
	{ // callseq 10, 0
	.param .b64 param0;
	st.param.f64 	[param0], %fd45;
	.param .align 16 .b8 retval0[16];
	call.uni (retval0), 
	__internal_trig_reduction_slowpathd, 
	(
	param0
	);
	ld.param.f64 	%fd372, [retval0];
	ld.param.b32 	%r343, [retval0+8];
	} // callseq 10
$L__BB0_52:
	add.s32 	%r344, %r343, 1;
$L__BB0_53:
	setp.eq.s32 	%p139, %r12, 1062207488;
	shl.b32 	%r227, %r344, 6;
	cvt.u64.u32 	%rd6, %r227;
	and.b64  	%rd7, %rd6, 64;
	mov.u64 	%rd8, __cudart_sin_cos_coeffs;
	add.s64 	%rd9, %rd8, %rd7;
	mul.rn.f64 	%fd262, %fd372, %fd372;
	and.b32  	%r228, %r344, 1;
	setp.eq.b32 	%p140, %r228, 1;
	selp.f64 	%fd263, 0dBDA8FF8320FD8164, 0d3DE5DB65F9785EBA, %p140;
	ld.global.nc.v2.f64 	{%fd264, %fd265}, [%rd9];
	fma.rn.f64 	%fd266, %fd263, %fd262, %fd264;
	fma.rn.f64 	%fd267, %fd266, %fd262, %fd265;
	ld.global.nc.v2.f64 	{%fd268, %fd269}, [%rd9+16];
	fma.rn.f64 	%fd270, %fd267, %fd262, %fd268;
	fma.rn.f64 	%fd271, %fd270, %fd262, %fd269;
	ld.global.nc.v2.f64 	{%fd272, %fd273}, [%rd9+32];
	fma.rn.f64 	%fd274, %fd271, %fd262, %fd272;
	fma.rn.f64 	%fd275, %fd274, %fd262, %fd273;
	fma.rn.f64 	%fd276, %fd275, %fd372, %fd372;
	fma.rn.f64 	%fd277, %fd275, %fd262, 0d3FF0000000000000;
	selp.f64 	%fd278, %fd277, %fd276, %p140;
	and.b32  	%r229, %r344, 2;
	setp.eq.s32 	%p141, %r229, 0;
	mov.f64 	%fd279, 0d0000000000000000;
	sub.f64 	%fd280, %fd279, %fd278;
	selp.f64 	%fd281, %fd278, %fd280, %p141;
	fma.rn.f64 	%fd52, %fd281, 0dC024000000000000, %fd44;
	{
	.reg .b32 %temp; 
	mov.b64 	{%temp, %r18}, %fd2;
	}
	abs.f64 	%fd53, %fd2;
	{ // callseq 11, 0
	.param .b64 param0;
	st.param.f64 	[param0], %fd53;
	.param .b64 param1;
	st.param.f64 	[param1], 0d4000000000000000;
	.param .b64 retval0;
	call.uni (retval0), 
	__internal_accurate_pow, 
	(
	param0, 
	param1
	);
	ld.param.f64 	%fd282, [retval0];
	} // callseq 11
	setp.lt.s32 	%p142, %r18, 0;
	neg.f64 	%fd284, %fd282;
	selp.f64 	%fd285, %fd284, %fd282, %p139;
	selp.f64 	%fd374, %fd285, %fd282, %p142;
	setp.neu.f32 	%p143, %f2, 0f00000000;
	@%p143 bra 	$L__BB0_55;
	setp.eq.s32 	%p144, %r12, 1062207488;
	selp.b32 	%r230, %r18, 0, %p144;
	setp.lt.s32 	%p145, %r209, 0;
	or.b32  	%r231, %r230, 2146435072;
	selp.b32 	%r232, %r231, %r230, %p145;
	mov.b32 	%r233, 0;
	mov.b64 	%fd374, {%r233, %r232};
$L__BB0_55:
	add.f64 	%fd286, %fd2, 0d4000000000000000;
	{
	.reg .b32 %temp; 
	mov.b64 	{%temp, %r234}, %fd286;
	}
	and.b32  	%r235, %r234, 2146435072;
	setp.ne.s32 	%p146, %r235, 2146435072;
	@%p146 bra 	$L__BB0_60;
	setp.num.f32 	%p147, %f2, %f2;
	@%p147 bra 	$L__BB0_58;
	mov.f64 	%fd287, 0d4000000000000000;
	add.rn.f64 	%fd374, %fd2, %fd287;
	bra.uni 	$L__BB0_60;
$L__BB0_58:
	setp.neu.f64 	%p148, %fd53, 0d7FF0000000000000;
	@%p148 bra 	$L__BB0_60;
	setp.lt.s32 	%p149, %r18, 0;
	setp.eq.s32 	%p150, %r12, 1062207488;
	setp.lt.s32 	%p151, %r209, 0;
	selp.b32 	%r237, 0, 2146435072, %p151;
	and.b32  	%r238, %r209, 2147483647;
	setp.ne.s32 	%p152, %r238, 1071644672;
	or.b32  	%r239, %r237, -2147483648;
	selp.b32 	%r240, %r239, %r237, %p152;
	selp.b32 	%r241, %r240, %r237, %p150;
	selp.b32 	%r242, %r241, %r237, %p149;
	mov.b32 	%r243, 0;
	mov.b64 	%fd374, {%r243, %r242};
$L__BB0_60:
	setp.eq.f32 	%p153, %f2, 0f3F800000;
	selp.f64 	%fd288, 0d3FF0000000000000, %fd374, %p153;
	add.f64 	%fd60, %fd52, %fd288;
	mul.f64 	%fd61, %fd2, 0d401921FB54442D18;
	abs.f64 	%fd62, %fd61;
	setp.neu.f64 	%p154, %fd62, 0d7FF0000000000000;
	@%p154 bra 	$L__BB0_62;
	mov.f64 	%fd294, 0d0000000000000000;
	mul.rn.f64 	%fd376, %fd61, %fd294;
	mov.b32 	%r346, 1;
	bra.uni 	$L__BB0_65;
$L__BB0_62:
	mul.f64 	%fd289, %fd61, 0d3FE45F306DC9C883;
	cvt.rni.s32.f64 	%r345, %fd289;
	cvt.rn.f64.s32 	%fd290, %r345;
	fma.rn.f64 	%fd291, %fd290, 0dBFF921FB54442D18, %fd61;
	fma.rn.f64 	%fd292, %fd290, 0dBC91A62633145C00, %fd291;
	fma.rn.f64 	%fd376, %fd290, 0dB97B839A252049C0, %fd292;
	setp.ltu.f64 	%p155, %fd62, 0d41E0000000000000;
	@%p155 bra 	$L__BB0_64;
	{ // callseq 12, 0
	.param .b64 param0;
	st.param.f64 	[param0], %fd61;
	.param .align 16 .b8 retval0[16];
	call.uni (retval0), 
	__internal_trig_reduction_slowpathd, 
	(
	param0
	);
	ld.param.f64 	%fd376, [retval0];
	ld.param.b32 	%r345, [retval0+8];
	} // callseq 12
$L__BB0_64:
	add.s32 	%r346, %r345, 1;
$L__BB0_65:
	shl.b32 	%r246, %r346, 6;
	cvt.u64.u32 	%rd10, %r246;
	and.b64  	%rd11, %rd10, 64;
	add.s64 	%rd13, %rd8, %rd11;
	mul.rn.f64 	%fd295, %fd376, %fd376;
	and.b32  	%r247, %r346, 1;
	setp.eq.b32 	%p156, %r247, 1;
	selp.f64 	%fd296, 0dBDA8FF8320FD8164, 0d3DE5DB65F9785EBA, %p156;
	ld.global.nc.v2.f64 	{%fd297, %fd298}, [%rd13];
	fma.rn.f64 	%fd299, %fd296, %fd295, %fd297;
	fma.rn.f64 	%fd300, %fd299, %fd295, %fd298;
	ld.global.nc.v2.f64 	{%fd301, %fd302}, [%rd13+16];
	fma.rn.f64 	%fd303, %fd300, %fd295, %fd301;
	fma.rn.f64 	%fd304, %fd303, %fd295, %fd302;
	ld.global.nc.v2.f64 	{%fd305, %fd306}, [%rd13+32];
	fma.rn.f64 	%fd307, %fd304, %fd295, %fd305;
	fma.rn.f64 	%fd308, %fd307, %fd295, %fd306;
	fma.rn.f64 	%fd309, %fd308, %fd376, %fd376;
	fma.rn.f64 	%fd310, %fd308, %fd295, 0d3FF0000000000000;
	selp.f64 	%fd311, %fd310, %fd309, %p156;
	and.b32  	%r248, %r346, 2;
	setp.eq.s32 	%p157, %r248, 0;
	mov.f64 	%fd312, 0d0000000000000000;
	sub.f64 	%fd313, %fd312, %fd311;
	selp.f64 	%fd314, %fd311, %fd313, %p157;
	fma.rn.f64 	%fd399, %fd314, 0dC024000000000000, %fd60;
	bra.uni 	$L__BB0_141;
$L__BB0_66:
	mov.f64 	%fd206, 0d3FF8000000000000;
	sub.f64 	%fd207, %fd206, %fd1;
	fma.rn.f64 	%fd69, %fd1, %fd2, %fd207;
	{
	.reg .b32 %temp; 
	mov.b64 	{%temp, %r24}, %fd69;
	}
	mov.f64 	%fd208, 0d4000000000000000;
	{
	.reg .b32 %temp; 
	mov.b64 	{%temp, %r134}, %fd208;
	}
	and.b32  	%r26, %r134, 2146435072;
	setp.eq.s32 	%p59, %r26, 1062207488;
	abs.f64 	%fd70, %fd69;
	{ // callseq 4, 0
	.param .b64 param0;
	st.param.f64 	[param0], %fd70;
	.param .b64 param1;
	st.param.f64 	[param1], 0d4000000000000000;
	.param .b64 retval0;
	call.uni (retval0), 
	__internal_accurate_pow, 
	(
	param0, 
	param1
	);
	ld.param.f64 	%fd209, [retval0];
	} // callseq 4
	setp.lt.s32 	%p60, %r24, 0;
	neg.f64 	%fd211, %fd209;
	selp.f64 	%fd212, %fd211, %fd209, %p59;
	selp.f64 	%fd378, %fd212, %fd209, %p60;
	setp.neu.f64 	%p61, %fd69, 0d0000000000000000;
	@%p61 bra 	$L__BB0_68;
	setp.eq.s32 	%p62, %r26, 1062207488;
	selp.b32 	%r135, %r24, 0, %p62;
	setp.lt.s32 	%p63, %r134, 0;
	or.b32  	%r136, %r135, 2146435072;
	selp.b32 	%r137, %r136, %r135, %p63;
	mov.b32 	%r138, 0;
	mov.b64 	%fd378, {%r138, %r137};
$L__BB0_68:
	add.f64 	%fd213, %fd69, 0d4000000000000000;
	{
	.reg .b32 %temp; 
	mov.b64 	{%temp, %r139}, %fd213;
	}
	and.b32  	%r140, %r139, 2146435072;
	setp.ne.s32 	%p64, %r140, 2146435072;
	@%p64 bra 	$L__BB0_73;
	setp.num.f64 	%p65, %fd69, %fd69;
	@%p65 bra 	$L__BB0_71;
	mov.f64 	%fd214, 0d4000000000000000;
	add.rn.f64 	%fd378, %fd69, %fd214;
	bra.uni 	$L__BB0_73;
$L__BB0_71:
	setp.neu.f64 	%p66, %fd70, 0d7FF0000000000000;
	@%p66 bra 	$L__BB0_73;
	setp.lt.s32 	%p67, %r24, 0;
	setp.eq.s32 	%p68, %r26, 1062207488;
	setp.lt.s32 	%p69, %r134, 0;
	selp.b32 	%r142, 0, 2146435072, %p69;
	and.b32  	%r143, %r134, 2147483647;
	setp.ne.s32 	%p70, %r143, 1071644672;
	or.b32  	%r144, %r142, -2147483648;
	selp.b32 	%r145, %r144, %r142, %p70;
	selp.b32 	%r146, %r145, %r142, %p68;
	selp.b32 	%r147, %r146, %r142, %p67;
	mov.b32 	%r148, 0;
	mov.b64 	%fd378, {%r148, %r147};
$L__BB0_73:
	setp.eq.s32 	%p71, %r26, 1062207488;
	setp.eq.f64 	%p72, %fd69, 0d3FF0000000000000;
	selp.f64 	%fd77, 0d3FF0000000000000, %fd378, %p72;
	{
	.reg .b32 %temp; 
	mov.b64 	{%temp, %r27}, %fd2;
	}
	abs.f64 	%fd78, %fd2;
	{ // callseq 5, 0
	.param .b64 param0;
	st.param.f64 	[param0], %fd78;
	.param .b64 param1;
	st.param.f64 	[param1], 0d4000000000000000;
	.param .b64 retval0;
	call.uni (retval0), 
	__internal_accurate_pow, 
	(
	param0, 
	param1
	);
	ld.param.f64 	%fd215, [retval0];
	} // callseq 5
	setp.lt.s32 	%p73, %r27, 0;
	neg.f64 	%fd217, %fd215;
	selp.f64 	%fd218, %fd217, %fd215, %p71;
	selp.f64 	%fd380, %fd218, %fd215, %p73;
	setp.neu.f32 	%p74, %f2, 0f00000000;
	@%p74 bra 	$L__BB0_75;
	setp.eq.s32 	%p75, %r26, 1062207488;
	selp.b32 	%r150, %r27, 0, %p75;
	setp.lt.s32 	%p76, %r134, 0;
	or.b32  	%r151, %r150, 2146435072;
	selp.b32 	%r152, %r151, %r150, %p76;
	mov.b32 	%r153, 0;
	mov.b64 	%fd380, {%r153, %r152};
$L__BB0_75:
	add.f64 	%fd219, %fd2, 0d4000000000000000;
	{
	.reg .b32 %temp; 
	mov.b64 	{%temp, %r154}, %fd219;
	}
	and.b32  	%r155, %r154, 2146435072;
	setp.ne.s32 	%p77, %r155, 2146435072;
	@%p77 bra 	$L__BB0_80;
	setp.num.f32 	%p78, %f2, %f2;
	@%p78 bra 	$L__BB0_78;
	mov.f64 	%fd220, 0d4000000000000000;
	add.rn.f64 	%fd380, %fd2, %fd220;
	bra.uni 	$L__BB0_80;
$L__BB0_78:
	setp.neu.f64 	%p79, %fd78, 0d7FF0000000000000;
	@%p79 bra 	$L__BB0_80;
	setp.lt.s32 	%p80, %r27, 0;
	setp.eq.s32 	%p81, %r26, 1062207488;
	setp.lt.s32 	%p82, %r134, 0;
	selp.b32 	%r157, 0, 2146435072, %p82;
	and.b32  	%r158, %r134, 2147483647;
	setp.ne.s32 	%p83, %r158, 1071644672;
	or.b32  	%r159, %r157, -2147483648;
	selp.b32 	%r160, %r159, %r157, %p83;
	selp.b32 	%r161, %r160, %r157, %p81;
	selp.b32 	%r162, %r161, %r157, %p80;
	mov.b32 	%r163, 0;
	mov.b64 	%fd380, {%r163, %r162};
$L__BB0_80:
	setp.eq.s32 	%p84, %r26, 1062207488;
	setp.eq.f32 	%p85, %f2, 0f3F800000;
	selp.f64 	%fd221, 0d3FF0000000000000, %fd380, %p85;
	mov.f64 	%fd222, 0d4002000000000000;
	sub.f64 	%fd223, %fd222, %fd1;
	fma.rn.f64 	%fd85, %fd221, %fd1, %fd223;
	{
	.reg .b32 %temp; 
	mov.b64 	{%temp, %r28}, %fd85;
	}
	abs.f64 	%fd86, %fd85;
	{ // callseq 6, 0
	.param .b64 param0;
	st.param.f64 	[param0], %fd86;
	.param .b64 param1;
	st.param.f64 	[param1], 0d4000000000000000;
	.param .b64 retval0;
	call.uni (retval0), 
	__internal_accurate_pow, 
	(
	param0, 
	param1
	);
	ld.param.f64 	%fd224, [retval0];
	} // callseq 6
	setp.lt.s32 	%p86, %r28, 0;
	neg.f64 	%fd226, %fd224;
	selp.f64 	%fd227, %fd226, %fd224, %p84;
	selp.f64 	%fd382, %fd227, %fd224, %p86;
	setp.neu.f64 	%p87, %fd85, 0d0000000000000000;
	@%p87 bra 	$L__BB0_82;
	setp.eq.s32 	%p88, %r26, 1062207488;
	selp.b32 	%r165, %r28, 0, %p88;
	setp.lt.s32 	%p89, %r134, 0;
	or.b32  	%r166, %r165, 2146435072;
	selp.b32 	%r167, %r166, %r165, %p89;
	mov.b32 	%r168, 0;
	mov.b64 	%fd382, {%r168, %r167};
$L__BB0_82:
	add.f64 	%fd228, %fd85, 0d4000000000000000;
	{
	.reg .b32 %temp; 
	mov.b64 	{%temp, %r169}, %fd228;
	}
	and.b32  	%r170, %r169, 2146435072;
	setp.ne.s32 	%p90, %r170, 2146435072;
	@%p90 bra 	$L__BB0_87;
	setp.num.f64 	%p91, %fd85, %fd85;
	@%p91 bra 	$L__BB0_85;
	mov.f64 	%fd229, 0d4000000000000000;
	add.rn.f64 	%fd382, %fd85, %fd229;
	bra.uni 	$L__BB0_87;
$L__BB0_85:
	setp.neu.f64 	%p92, %fd86, 0d7FF0000000000000;
	@%p92 bra 	$L__BB0_87;
	setp.lt.s32 	%p93, %r28, 0;
	setp.eq.s32 	%p94, %r26, 1062207488;
	setp.lt.s32 	%p95, %r134, 0;
	selp.b32 	%r172, 0, 2146435072, %p95;
	and.b32  	%r173, %r134, 2147483647;
	setp.ne.s32 	%p96, %r173, 1071644672;
	or.b32  	%r174, %r172, -2147483648;
	selp.b32 	%r175, %r174, %r172, %p96;
	selp.b32 	%r176, %r175, %r172, %p94;
	selp.b32 	%r177, %r176, %r172, %p93;
	mov.b32 	%r178, 0;
	mov.b64 	%fd382, {%r178, %r177};
$L__BB0_87:
	setp.neu.f32 	%p97, %f2, 0f00000000;
	setp.lt.s32 	%p98, %r27, 0;
	setp.eq.f64 	%p99, %fd85, 0d3FF0000000000000;
	selp.f64 	%fd230, 0d3FF0000000000000, %fd382, %p99;
	add.f64 	%fd93, %fd77, %fd230;
	mov.f64 	%fd231, 0d4008000000000000;
	{
	.reg .b32 %temp; 
	mov.b64 	{%temp, %r179}, %fd231;
	}
	and.b32  	%r30, %r179, 2146435072;
	setp.eq.s32 	%p100, %r30, 1073741824;
	{ // callseq 7, 0
	.param .b64 param0;
	st.param.f64 	[param0], %fd78;
	.param .b64 param1;
	st.param.f64 	[param1], 0d4008000000000000;
	.param .b64 retval0;
	call.uni (retval0), 
	__internal_accurate_pow, 
	(
	param0, 
	param1
	);
	ld.param.f64 	%fd232, [retval0];
	} // callseq 7
	neg.f64 	%fd234, %fd232;
	selp.f64 	%fd235, %fd234, %fd232, %p100;
	selp.f64 	%fd384, %fd235, %fd232, %p98;
	@%p97 bra 	$L__BB0_89;
	setp.eq.s32 	%p101, %r30, 1073741824;
	selp.b32 	%r180, %r27, 0, %p101;
	setp.lt.s32 	%p102, %r179, 0;
	or.b32  	%r181, %r180, 2146435072;
	selp.b32 	%r182, %r181, %r180, %p102;
	mov.b32 	%r183, 0;
	mov.b64 	%fd384, {%r183, %r182};
$L__BB0_89:
	add.f64 	%fd236, %fd2, 0d4008000000000000;
	{
	.reg .b32 %temp; 
	mov.b64 	{%temp, %r184}, %fd236;
	}
	and.b32  	%r185, %r184, 2146435072;
	setp.ne.s32 	%p103, %r185, 2146435072;
	@%p103 bra 	$L__BB0_94;
	setp.num.f32 	%p104, %f2, %f2;
	@%p104 bra 	$L__BB0_92;
	mov.f64 	%fd237, 0d4008000000000000;
	add.rn.f64 	%fd384, %fd2, %fd237;
	bra.uni 	$L__BB0_94;
$L__BB0_92:
	setp.neu.f64 	%p105, %fd78, 0d7FF0000000000000;
	@%p105 bra 	$L__BB0_94;
	setp.eq.s32 	%p106, %r30, 1073741824;
	setp.lt.s32 	%p107, %r27, 0;
	setp.lt.s32 	%p108, %r179, 0;
	selp.b32 	%r187, 0, 2146435072, %p108;
	and.b32  	%r188, %r179, 2147483647;
	setp.ne.s32 	%p109, %r188, 1071644672;
	or.b32  	%r189, %r187, -2147483648;
	selp.b32 	%r190, %r189, %r187, %p109;
	selp.b32 	%r191, %r190, %r187, %p106;
	selp.b32 	%r192, %r191, %r187, %p107;
	mov.b32 	%r193, 0;
	mov.b64 	%fd384, {%r193, %r192};
$L__BB0_94:
	setp.eq.f32 	%p110, %f2, 0f3F800000;
	setp.eq.s32 	%p111, %r26, 1062207488;
	selp.f64 	%fd238, 0d3FF0000000000000, %fd384, %p110;
	mov.f64 	%fd239, 0d4005000000000000;
	sub.f64 	%fd240, %fd239, %fd1;
	fma.rn.f64 	%fd100, %fd238, %fd1, %fd240;
	{
	.reg .b32 %temp; 
	mov.b64 	{%temp, %r31}, %fd100;
	}
	abs.f64 	%fd101, %fd100;
	{ // callseq 8, 0
	.param .b64 param0;
	st.param.f64 	[param0], %fd101;
	.param .b64 param1;
	st.param.f64 	[param1], 0d4000000000000000;
	.param .b64 retval0;
	call.uni (retval0), 
	__internal_accurate_pow, 
	(
	param0, 
	param1
	);
	ld.param.f64 	%fd241, [retval0];
	} // callseq 8
	setp.lt.s32 	%p112, %r31, 0;
	neg.f64 	%fd243, %fd241;
	selp.f64 	%fd244, %fd243, %fd241, %p111;
	selp.f64 	%fd386, %fd244, %fd241, %p112;
	setp.neu.f64 	%p113, %fd100, 0d0000000000000000;
	@%p113 bra 	$L__BB0_96;
	setp.eq.s32 	%p114, %r26, 1062207488;
	selp.b32 	%r195, %r31, 0, %p114;
	setp.lt.s32 	%p115, %r134, 0;
	or.b32  	%r196, %r195, 2146435072;
	selp.b32 	%r197, %r196, %r195, %p115;
	mov.b32 	%r198, 0;
	mov.b64 	%fd386, {%r198, %r197};
$L__BB0_96:
	add.f64 	%fd245, %fd100, 0d4000000000000000;
	{
	.reg .b32 %temp; 
	mov.b64 	{%temp, %r199}, %fd245;
	}
	and.b32  	%r200, %r199, 2146435072;
	setp.ne.s32 	%p116, %r200, 2146435072;
	@%p116 bra 	$L__BB0_101;
	setp.num.f64 	%p117, %fd100, %fd100;
	@%p117 bra 	$L__BB0_99;
	mov.f64 	%fd246, 0d4000000000000000;
	add.rn.f64 	%fd386, %fd100, %fd246;
	bra.uni 	$L__BB0_101;
$L__BB0_99:
	setp.neu.f64 	%p118, %fd101, 0d7FF0000000000000;
	@%p118 bra 	$L__BB0_101;
	setp.lt.s32 	%p119, %r31, 0;
	setp.eq.s32 	%p120, %r26, 1062207488;
	setp.lt.s32 	%p121, %r134, 0;
	selp.b32 	%r202, 0, 2146435072, %p121;
	and.b32  	%r203, %r134, 2147483647;
	setp.ne.s32 	%p122, %r203, 1071644672;
	or.b32  	%r204, %r202, -2147483648;
	selp.b32 	%r205, %r204, %r202, %p122;
	selp.b32 	%r206, %r205, %r202, %p120;
	selp.b32 	%r207, %r206, %r202, %p119;
	mov.b32 	%r208, 0;
	mov.b64 	%fd386, {%r208, %r207};
$L__BB0_101:
	setp.eq.f64 	%p123, %fd100, 0d3FF0000000000000;
	selp.f64 	%fd247, 0d3FF0000000000000, %fd386, %p123;
	add.f64 	%fd399, %fd93, %fd247;
	bra.uni 	$L__BB0_141;
$L__BB0_102:
	setp.neu.f64 	%p14, %fd110, 0d7FF0000000000000;
	@%p14 bra 	$L__BB0_104;
	setp.lt.s32 	%p15, %r32, 0;
	setp.eq.s32 	%p16, %r34, 1062207488;
	setp.lt.s32 	%p17, %r74, 0;
	selp.b32 	%r82, 0, 2146435072, %p17;
	and.b32  	%r83, %r74, 2147483647;
	setp.ne.s32 	%p18, %r83, 1071644672;
	or.b32  	%r84, %r82, -2147483648;
	selp.b32 	%r85, %r84, %r82, %p18;
	selp.b32 	%r86, %r85, %r82, %p16;
	selp.b32 	%r87, %r86, %r82, %p15;
	mov.b32 	%r88, 0;
	mov.b64 	%fd388, {%r88, %r87};
$L__BB0_104:
	setp.eq.s32 	%p19, %r34, 1062207488;
	setp.eq.f64 	%p20, %fd109, 0d3FF0000000000000;
	selp.f64 	%fd117, 0d3FF0000000000000, %fd388, %p20;
	{
	.reg .b32 %temp; 
	mov.b64 	{%temp, %r35}, %fd1;
	}
	abs.f64 	%fd118, %fd1;
	{ // callseq 1, 0
	.param .b64 param0;
	st.param.f64 	[param0], %fd118;
	.param .b64 param1;
	st.param.f64 	[param1], 0d4000000000000000;
	.param .b64 retval0;
	call.uni (retval0), 
	__internal_accurate_pow, 
	(
	param0, 
	param1
	);
	ld.param.f64 	%fd170, [retval0];
	} // callseq 1
	setp.lt.s32 	%p21, %r35, 0;
	neg.f64 	%fd172, %fd170;
	selp.f64 	%fd173, %fd172, %fd170, %p19;
	selp.f64 	%fd390, %fd173, %fd170, %p21;
	setp.neu.f32 	%p22, %f1, 0f00000000;
	@%p22 bra 	$L__BB0_106;
	setp.eq.s32 	%p23, %r34, 1062207488;
	selp.b32 	%r90, %r35, 0, %p23;
	setp.lt.s32 	%p24, %r74, 0;
	or.b32  	%r91, %r90, 2146435072;
	selp.b32 	%r92, %r91, %r90, %p24;
	mov.b32 	%r93, 0;
	mov.b64 	%fd390, {%r93, %r92};
$L__BB0_106:
	add.f64 	%fd174, %fd1, 0d4000000000000000;
	{
	.reg .b32 %temp; 
	mov.b64 	{%temp, %r94}, %fd174;
	}
	and.b32  	%r95, %r94, 2146435072;
	setp.ne.s32 	%p25, %r95, 2146435072;
	@%p25 bra 	$L__BB0_111;
	setp.num.f32 	%p26, %f1, %f1;
	@%p26 bra 	$L__BB0_109;
	mov.f64 	%fd175, 0d4000000000000000;
	add.rn.f64 	%fd390, %fd1, %fd175;
	bra.uni 	$L__BB0_111;
$L__BB0_109:
	setp.neu.f64 	%p27, %fd118, 0d7FF0000000000000;
	@%p27 bra 	$L__BB0_111;
	setp.lt.s32 	%p28, %r35, 0;
	setp.eq.s32 	%p29, %r34, 1062207488;
	setp.lt.s32 	%p30, %r74, 0;
	selp.b32 	%r97, 0, 2146435072, %p30;
	and.b32  	%r98, %r74, 2147483647;
	setp.ne.s32 	%p31, %r98, 1071644672;
	or.b32  	%r99, %r97, -2147483648;
	selp.b32 	%r100, %r99, %r97, %p31;
	selp.b32 	%r101, %r100, %r97, %p29;
	selp.b32 	%r102, %r101, %r97, %p28;
	mov.b32 	%r103, 0;
	mov.b64 	%fd390, {%r103, %r102};
$L__BB0_111:
	setp.eq.s32 	%p32, %r34, 1062207488;
	setp.eq.f32 	%p33, %f1, 0f3F800000;
	selp.f64 	%fd125, 0d3FF0000000000000, %fd390, %p33;
	mul.f64 	%fd176, %fd1, 0d402C000000000000;
	mov.f64 	%fd177, 0d4033000000000000;
	sub.f64 	%fd178, %fd177, %fd176;
	fma.rn.f64 	%fd179, %fd125, 0d4008000000000000, %fd178;
	mul.f64 	%fd180, %fd2, 0d402C000000000000;
	sub.f64 	%fd181, %fd179, %fd180;
	mul.f64 	%fd182, %fd1, 0d4018000000000000;
	fma.rn.f64 	%fd126, %fd182, %fd2, %fd181;
	{
	.reg .b32 %temp; 
	mov.b64 	{%temp, %r36}, %fd2;
	}
	abs.f64 	%fd127, %fd2;
	{ // callseq 2, 0
	.param .b64 param0;
	st.param.f64 	[param0], %fd127;
	.param .b64 param1;
	st.param.f64 	[param1], 0d4000000000000000;
	.param .b64 retval0;
	call.uni (retval0), 
	__internal_accurate_pow, 
	(
	param0, 
	param1
	);
	ld.param.f64 	%fd183, [retval0];
	} // callseq 2
	setp.lt.s32 	%p34, %r36, 0;
	neg.f64 	%fd185, %fd183;
	selp.f64 	%fd186, %fd185, %fd183, %p32;
	selp.f64 	%fd392, %fd186, %fd183, %p34;
	setp.neu.f32 	%p35, %f2, 0f00000000;
	@%p35 bra 	$L__BB0_113;
	setp.eq.s32 	%p36, %r34, 1062207488;
	selp.b32 	%r105, %r36, 0, %p36;
	setp.lt.s32 	%p37, %r74, 0;
	or.b32  	%r106, %r105, 2146435072;
	selp.b32 	%r107, %r106, %r105, %p37;
	mov.b32 	%r108, 0;
	mov.b64 	%fd392, {%r108, %r107};
$L__BB0_113:
	add.f64 	%fd187, %fd2, 0d4000000000000000;
	{
	.reg .b32 %temp; 
	mov.b64 	{%temp, %r109}, %fd187;
	}
	and.b32  	%r110, %r109, 2146435072;
	setp.ne.s32 	%p38, %r110, 2146435072;
	@%p38 bra 	$L__BB0_118;
	setp.num.f32 	%p39, %f2, %f2;
	@%p39 bra 	$L__BB0_116;
	mov.f64 	%fd188, 0d4000000000000000;
	add.rn.f64 	%fd392, %fd2, %fd188;
	bra.uni 	$L__BB0_118;
$L__BB0_116:
	setp.neu.f64 	%p40, %fd127, 0d7FF0000000000000;
	@%p40 bra 	$L__BB0_118;
	setp.lt.s32 	%p41, %r36, 0;
	setp.eq.s32 	%p42, %r34, 1062207488;
	setp.lt.s32 	%p43, %r74, 0;
	selp.b32 	%r112, 0, 2146435072, %p43;
	and.b32  	%r113, %r74, 2147483647;
	setp.ne.s32 	%p44, %r113, 1071644672;
	or.b32  	%r114, %r112, -2147483648;
	selp.b32 	%r115, %r114, %r112, %p44;
	selp.b32 	%r116, %r115, %r112, %p42;
	selp.b32 	%r117, %r116, %r112, %p41;
	mov.b32 	%r118, 0;
	mov.b64 	%fd392, {%r118, %r117};
$L__BB0_118:
	setp.eq.s32 	%p45, %r34, 1062207488;
	setp.eq.f32 	%p46, %f2, 0f3F800000;
	selp.f64 	%fd134, 0d3FF0000000000000, %fd392, %p46;
	fma.rn.f64 	%fd189, %fd134, 0d4008000000000000, %fd126;
	fma.rn.f64 	%fd135, %fd117, %fd189, 0d3FF0000000000000;
	add.f64 	%fd190, %fd1, %fd1;
	mul.f64 	%fd191, %fd2, 0d4008000000000000;
	sub.f64 	%fd136, %fd190, %fd191;
	{
	.reg .b32 %temp; 
	mov.b64 	{%temp, %r37}, %fd136;
	}
	abs.f64 	%fd137, %fd136;
	{ // callseq 3, 0
	.param .b64 param0;
	st.param.f64 	[param0], %fd137;
	.param .b64 param1;
	st.param.f64 	[param1], 0d4000000000000000;
	.param .b64 retval0;
	call.uni (retval0), 
	__internal_accurate_pow, 
	(
	param0, 
	param1
	);
	ld.param.f64 	%fd192, [retval0];
	} // callseq 3
	setp.lt.s32 	%p47, %r37, 0;
	neg.f64 	%fd194, %fd192;
	selp.f64 	%fd195, %fd194, %fd192, %p45;
	selp.f64 	%fd394, %fd195, %fd192, %p47;
	setp.neu.f64 	%p48, %fd136, 0d0000000000000000;
	@%p48 bra 	$L__BB0_120;
	setp.eq.s32 	%p49, %r34, 1062207488;
	selp.b32 	%r120, %r37, 0, %p49;
	setp.lt.s32 	%p50, %r74, 0;
	or.b32  	%r121, %r120, 2146435072;
	selp.b32 	%r122, %r121, %r120, %p50;
	mov.b32 	%r123, 0;
	mov.b64 	%fd394, {%r123, %r122};
$L__BB0_120:
	add.f64 	%fd196, %fd136, 0d4000000000000000;
	{
	.reg .b32 %temp; 
	mov.b64 	{%temp, %r124}, %fd196;
	}
	and.b32  	%r125, %r124, 2146435072;
	setp.ne.s32 	%p51, %r125, 2146435072;
	@%p51 bra 	$L__BB0_125;
	setp.num.f64 	%p52, %fd136, %fd136;
	@%p52 bra 	$L__BB0_123;
	mov.f64 	%fd197, 0d4000000000000000;
	add.rn.f64 	%fd394, %fd136, %fd197;
	bra.uni 	$L__BB0_125;
$L__BB0_123:
	setp.neu.f64 	%p53, %fd137, 0d7FF0000000000000;
	@%p53 bra 	$L__BB0_125;
	setp.lt.s32 	%p54, %r37, 0;
	setp.eq.s32 	%p55, %r34, 1062207488;
	setp.lt.s32 	%p56, %r74, 0;
	selp.b32 	%r127, 0, 2146435072, %p56;
	and.b32  	%r128, %r74, 2147483647;
	setp.ne.s32 	%p57, %r128, 1071644672;
	or.b32  	%r129, %r127, -2147483648;
	selp.b32 	%r130, %r129, %r127, %p57;
	selp.b32 	%r131, %r130, %r127, %p55;
	selp.b32 	%r132, %r131, %r127, %p54;
	mov.b32 	%r133, 0;
	mov.b64 	%fd394, {%r133, %r132};
$L__BB0_125:
	setp.eq.f64 	%p58, %fd136, 0d3FF0000000000000;
	selp.f64 	%fd198, 0d3FF0000000000000, %fd394, %p58;
	fma.rn.f64 	%fd199, %fd1, 0dC040000000000000, 0d4032000000000000;
	fma.rn.f64 	%fd200, %fd125, 0d4028000000000000, %fd199;
	fma.rn.f64 	%fd201, %fd2, 0d4048000000000000, %fd200;
	mul.f64 	%fd202, %fd1, 0dC042000000000000;
	fma.rn.f64 	%fd203, %fd202, %fd2, %fd201;
	fma.rn.f64 	%fd204, %fd134, 0d403B000000000000, %fd203;
	fma.rn.f64 	%fd205, %fd204, %fd198, 0d403E000000000000;
	mul.f64 	%fd399, %fd135, %fd205;
	bra.uni 	$L__BB0_141;
$L__BB0_126:
	{
	.reg .b32 %temp; 
	mov.b64 	{%temp, %r38}, %fd1;
	}
	mov.f64 	%fd345, 0d4000000000000000;
	{
	.reg .b32 %temp; 
	mov.b64 	{%temp, %r309}, %fd345;
	}
	and.b32  	%r40, %r309, 2146435072;
	setp.eq.s32 	%p210, %r40, 1062207488;
	abs.f64 	%fd145, %fd1;
	{ // callseq 17, 0
	.param .b64 param0;
	st.param.f64 	[param0], %fd145;
	.param .b64 param1;
	st.param.f64 	[param1], 0d4000000000000000;
	.param .b64 retval0;
	call.uni (retval0), 
	__internal_accurate_pow, 
	(
	param0, 
	param1
	);
	ld.param.f64 	%fd346, [retval0];
	} // callseq 17
	setp.lt.s32 	%p211, %r38, 0;
	neg.f64 	%fd348, %fd346;
	selp.f64 	%fd349, %fd348, %fd346, %p210;
	selp.f64 	%fd396, %fd349, %fd346, %p211;
	setp.neu.f32 	%p212, %f1, 0f00000000;
	@%p212 bra 	$L__BB0_128;
	setp.eq.s32 	%p213, %r40, 1062207488;
	selp.b32 	%r310, %r38, 0, %p213;
	setp.lt.s32 	%p214, %r309, 0;
	or.b32  	%r311, %r310, 2146435072;
	selp.b32 	%r312, %r311, %r310, %p214;
	mov.b32 	%r313, 0;
	mov.b64 	%fd396, {%r313, %r312};
$L__BB0_128:
	add.f64 	%fd350, %fd1, 0d4000000000000000;
	{
	.reg .b32 %temp; 
	mov.b64 	{%temp, %r314}, %fd350;
	}
	and.b32  	%r315, %r314, 2146435072;
	setp.ne.s32 	%p215, %r315, 2146435072;
	@%p215 bra 	$L__BB0_133;
	setp.num.f32 	%p216, %f1, %f1;
	@%p216 bra 	$L__BB0_131;
	mov.f64 	%fd351, 0d4000000000000000;
	add.rn.f64 	%fd396, %fd1, %fd351;
	bra.uni 	$L__BB0_133;
$L__BB0_131:
	setp.neu.f64 	%p217, %fd145, 0d7FF0000000000000;
	@%p217 bra 	$L__BB0_133;
	setp.lt.s32 	%p218, %r38, 0;
	setp.eq.s32 	%p219, %r40, 1062207488;
	setp.lt.s32 	%p220, %r309, 0;
	selp.b32 	%r317, 0, 2146435072, %p220;
	and.b32  	%r318, %r309, 2147483647;
	setp.ne.s32 	%p221, %r318, 1071644672;
	or.b32  	%r319, %r317, -2147483648;
	selp.b32 	%r320, %r319, %r317, %p221;
	selp.b32 	%r321, %r320, %r317, %p219;
	selp.b32 	%r322, %r321, %r317, %p218;
	mov.b32 	%r323, 0;
	mov.b64 	%fd396, {%r323, %r322};
$L__BB0_133:
	setp.eq.s32 	%p222, %r40, 1062207488;
	setp.eq.f32 	%p223, %f1, 0f3F800000;
	selp.f64 	%fd152, 0d3FF0000000000000, %fd396, %p223;
	{
	.reg .b32 %temp; 
	mov.b64 	{%temp, %r41}, %fd2;
	}
	abs.f64 	%fd153, %fd2;
	{ // callseq 18, 0
	.param .b64 param0;
	st.param.f64 	[param0], %fd153;
	.param .b64 param1;
	st.param.f64 	[param1], 0d4000000000000000;
	.param .b64 retval0;
	call.uni (retval0), 
	__internal_accurate_pow, 
	(
	param0, 
	param1
	);
	ld.param.f64 	%fd352, [retval0];
	} // callseq 18
	setp.lt.s32 	%p224, %r41, 0;
	neg.f64 	%fd354, %fd352;
	selp.f64 	%fd355, %fd354, %fd352, %p222;
	selp.f64 	%fd398, %fd355, %fd352, %p224;
	setp.neu.f32 	%p225, %f2, 0f00000000;
	@%p225 bra 	$L__BB0_135;
	setp.eq.s32 	%p226, %r40, 1062207488;
	selp.b32 	%r325, %r41, 0, %p226;
	setp.lt.s32 	%p227, %r309, 0;
	or.b32  	%r326, %r325, 2146435072;
	selp.b32 	%r327, %r326, %r325, %p227;
	mov.b32 	%r328, 0;
	mov.b64 	%fd398, {%r328, %r327};
$L__BB0_135:
	add.f64 	%fd356, %fd2, 0d4000000000000000;
	{
	.reg .b32 %temp; 
	mov.b64 	{%temp, %r329}, %fd356;
	}
	and.b32  	%r330, %r329, 2146435072;
	setp.ne.s32 	%p228, %r330, 2146435072;
	@%p228 bra 	$L__BB0_140;
	setp.num.f32 	%p229, %f2, %f2;
	@%p229 bra 	$L__BB0_138;
	mov.f64 	%fd357, 0d4000000000000000;
	add.rn.f64 	%fd398, %fd2, %fd357;
	bra.uni 	$L__BB0_140;
$L__BB0_138:
	setp.neu.f64 	%p230, %fd153, 0d7FF0000000000000;
	@%p230 bra 	$L__BB0_140;
	setp.lt.s32 	%p231, %r41, 0;
	setp.eq.s32 	%p232, %r40, 1062207488;
	setp.lt.s32 	%p233, %r309, 0;
	selp.b32 	%r332, 0, 2146435072, %p233;
	and.b32  	%r333, %r309, 2147483647;
	setp.ne.s32 	%p234, %r333, 1071644672;
	or.b32  	%r334, %r332, -2147483648;
	selp.b32 	%r335, %r334, %r332, %p234;
	selp.b32 	%r336, %r335, %r332, %p232;
	selp.b32 	%r337, %r336, %r332, %p231;
	mov.b32 	%r338, 0;
	mov.b64 	%fd398, {%r338, %r337};
$L__BB0_140:
	setp.eq.f32 	%p235, %f2, 0f3F800000;
	selp.f64 	%fd358, 0d3FF0000000000000, %fd398, %p235;
	add.f64 	%fd399, %fd152, %fd358;
$L__BB0_141:
	setp.ne.s32 	%p236, %r1, 0;
	@%p236 bra 	$L__BB0_143;
	cvt.rn.f32.f64 	%f9, %fd399;
	st.global.f32 	[fbest], %f9;
$L__BB0_143:
	bar.sync 	0;
	setp.eq.s32 	%p237, %r1, 0;
	ld.global.f32 	%f10, [fbest];
	cvt.f64.f32 	%fd359, %f10;
	setp.geu.f64 	%p238, %fd399, %fd359;
	or.pred  	%p239, %p237, %p238;
	@%p239 bra 	$L__BB0_145;
	atom.global.exch.b32 	%r339, [ib], %r1;
	cvt.rn.f32.f64 	%f11, %fd399;
	mov.b32 	%r340, %f11;
	atom.global.exch.b32 	%r341, [fbest], %r340;
$L__BB0_145:
	cvta.to.global.u64 	%rd14, %rd1;
	bar.sync 	0;
	ld.global.u32 	%r342, [ib];
	st.global.u32 	[%rd14], %r342;
	ret;

}
	// .globl	_Z13updatePkernelP5PointiiPii
.visible .entry _Z13updatePkernelP5PointiiPii(
	.param .u64 .ptr .align 1 _Z13updatePkernelP5PointiiPii_param_0,
	.param .u32 _Z13updatePkernelP5PointiiPii_param_1,
	.param .u32 _Z13updatePkernelP5PointiiPii_param_2,
	.param .u64 .ptr .align 1 _Z13updatePkernelP5PointiiPii_param_3,
	.param .u32 _Z13updatePkernelP5PointiiPii_param_4
)
{
	.reg .pred 	%p<237>;
	.reg .b32 	%r<320>;
	.reg .b32 	%f<3>;
	.reg .b64 	%rd<17>;
	.reg .b64 	%fd<437>;

	ld.param.u64 	%rd2, [_Z13updatePkernelP5PointiiPii_param_0];
	ld.param.u64 	%rd1, [_Z13updatePkernelP5PointiiPii_param_3];
	ld.param.u32 	%r42, [_Z13updatePkernelP5PointiiPii_param_4];
	cvta.to.global.u64 	%rd3, %rd2;
	mov.u32 	%r43, %ntid.x;
	mov.u32 	%r44, %ctaid.x;
	mov.u32 	%r45, %tid.x;
	mad.lo.s32 	%r1, %r43, %r44, %r45;
	mov.f64 	%fd162, 0d3FD921FB54442D18;
	mul.rn.f64 	%fd163, %fd162, %fd162;
	fma.rn.f64 	%fd164, %fd163, 0dBDA8FF8320FD8164, 0d3E21EEA7C1EF8528;
	fma.rn.f64 	%fd165, %fd164, %fd163, 0dBE927E4F8E06E6D9;
	fma.rn.f64 	%fd166, %fd165, %fd163, 0d3EFA01A019DDBCE9;
	fma.rn.f64 	%fd167, %fd166, %fd163, 0dBF56C16C16C15D47;
	fma.rn.f64 	%fd168, %fd167, %fd163, 0d3FA5555555555551;
	fma.rn.f64 	%fd169, %fd168, %fd163, 0dBFE0000000000000;
	fma.rn.f64 	%fd170, %fd169, %fd163, 0d3FF0000000000000;
	mul.wide.s32 	%rd4, %r1, 16;
	add.s64 	%rd5, %rd3, %rd4;
	ld.global.f64 	%fd171, [%rd5];
	mul.f64 	%fd172, %fd170, %fd171;
	fma.rn.f64 	%fd173, %fd163, 0d3DE5DB65F9785EBA, 0dBE5AE5F12CB0D246;
	fma.rn.f64 	%fd174, %fd173, %fd163, 0d3EC71DE369ACE392;
	fma.rn.f64 	%fd175, %fd174, %fd163, 0dBF2A01A019DB62A1;
	fma.rn.f64 	%fd176, %fd175, %fd163, 0d3F81111111110818;
	fma.rn.f64 	%fd177, %fd176, %fd163, 0dBFC5555555555554;
	fma.rn.f64 	%fd178, %fd177, %fd163, 0d0000000000000000;
	fma.rn.f64 	%fd179, %fd178, 0d3FD921FB54442D18, 0d3FD921FB54442D18;
	ld.global.f64 	%fd180, [%rd5+8];
	mul.f64 	%fd181, %fd179, %fd180;
	sub.f64 	%fd182, %fd172, %fd181;
	mul.f64 	%fd183, %fd182, 0d3FEE666666666666;
	ld.global.u32 	%r46, [ib];
	mul.wide.s32 	%rd6, %r46, 16;
	add.s64 	%rd7, %rd3, %rd6;
	ld.global.f64 	%fd184, [%rd7];
	mul.f64 	%fd185, %fd184, 0d3FEE666666666666;
	mul.f64 	%fd186, %fd170, %fd185;
	mul.f64 	%fd187, %fd179, 0d3FEE666666666666;
	ld.global.f64 	%fd188, [%rd7+8];
	mul.f64 	%fd189, %fd187, %fd188;
	sub.f64 	%fd190, %fd186, %fd189;
	sub.f64 	%fd191, %fd190, %fd184;
	sub.f64 	%fd1, %fd183, %fd191;
	st.global.f64 	[%rd5], %fd1;
	mul.f64 	%fd192, %fd179, %fd1;
	fma.rn.f64 	%fd193, %fd170, %fd180, %fd192;
	mul.f64 	%fd194, %fd193, 0d3FEE666666666666;
	ld.global.f64 	%fd195, [%rd7];
	mul.f64 	%fd196, %fd195, 0d3FEE666666666666;
	mul.f64 	%fd197, %fd170, 0d3FEE666666666666;
	mul.f64 	%fd198, %fd197, %fd188;
	fma.rn.f64 	%fd199, %fd179, %fd196, %fd198;
	sub.f64 	%fd200, %fd199, %fd188;
	sub.f64 	%fd2, %fd194, %fd200;
	st.global.f64 	[%rd5+8], %fd2;
	setp.gt.s32 	%p1, %r42, 1;
	@%p1 bra 	$L__BB1_8;
	setp.eq.s32 	%p5, %r42, 0;
	@%p5 bra 	$L__BB1_16;
	setp.eq.s32 	%p6, %r42, 1;
	@%p6 bra 	$L__BB1_3;
	bra.uni 	$L__BB1_126;
$L__BB1_3:
	fma.rn.f64 	%fd354, %fd2, 0d4000000000000000, %fd1;
	add.f64 	%fd19, %fd354, 0dC01C000000000000;
	{
	.reg .b32 %temp; 
	mov.b64 	{%temp, %r6}, %fd19;
	}
	mov.f64 	%fd355, 0d4000000000000000;
	{
	.reg .b32 %temp; 
	mov.b64 	{%temp, %r222}, %fd355;
	}
	and.b32  	%r8, %r222, 2146435072;
	setp.eq.s32 	%p158, %r8, 1062207488;
	abs.f64 	%fd20, %fd19;
	{ // callseq 32, 0
	.param .b64 param0;
	st.param.f64 	[param0], %fd20;
	.param .b64 param1;
	st.param.f64 	[param1], 0d4000000000000000;
	.param .b64 retval0;
	call.uni (retval0), 
	__internal_accurate_pow, 
	(
	param0, 
	param1
	);
	ld.param.f64 	%fd356, [retval0];
	} // callseq 32
	setp.lt.s32 	%p159, %r6, 0;
	neg.f64 	%fd358, %fd356;
	selp.f64 	%fd359, %fd358, %fd356, %p158;
	selp.f64 	%fd403, %fd359, %fd356, %p159;
	setp.neu.f64 	%p160, %fd19, 0d0000000000000000;
	@%p160 bra 	$L__BB1_5;
	setp.eq.s32 	%p161, %r8, 1062207488;
	selp.b32 	%r223, %r6, 0, %p161;
	setp.lt.s32 	%p162, %r222, 0;
	or.b32  	%r224, %r223, 2146435072;
	selp.b32 	%r225, %r224, %r223, %p162;
	mov.b32 	%r226, 0;
	mov.b64 	%fd403, {%r226, %r225};
$L__BB1_5:
	add.f64 	%fd360, %fd19, 0d4000000000000000;
	{
	.reg .b32 %temp; 
	mov.b64 	{%temp, %r227}, %fd360;
	}
	and.b32  	%r228, %r227, 2146435072;
	setp.ne.s32 	%p163, %r228, 2146435072;
	@%p163 bra 	$L__BB1_33;
	setp.num.f64 	%p164, %fd19, %fd19;
	@%p164 bra 	$L__BB1_31;
	mov.f64 	%fd361, 0d4000000000000000;
	add.rn.f64 	%fd403, %fd19, %fd361;
	bra.uni 	$L__BB1_33;
$L__BB1_8:
	setp.eq.s32 	%p2, %r42, 2;
	@%p2 bra 	$L__BB1_41;
	setp.eq.s32 	%p3, %r42, 3;
	@%p3 bra 	$L__BB1_66;
	setp.eq.s32 	%p4, %r42, 4;
	@%p4 bra 	$L__BB1_11;
	bra.uni 	$L__BB1_126;
$L__BB1_11:
	add.f64 	%fd201, %fd1, %fd2;
	add.f64 	%fd109, %fd201, 0d3FF0000000000000;
	{
	.reg .b32 %temp; 
	mov.b64 	{%temp, %r32}, %fd109;
	}
	mov.f64 	%fd202, 0d4000000000000000;
	{
	.reg .b32 %temp; 
	mov.b64 	{%temp, %r47}, %fd202;
	}
	and.b32  	%r34, %r47, 2146435072;
	setp.eq.s32 	%p7, %r34, 1062207488;
	abs.f64 	%fd110, %fd109;
	{ // callseq 19, 0
	.param .b64 param0;
	st.param.f64 	[param0], %fd110;
	.param .b64 param1;
	st.param.f64 	[param1], 0d4000000000000000;
	.param .b64 retval0;
	call.uni (retval0), 
	__internal_accurate_pow, 
	(
	param0, 
	param1
	);
	ld.param.f64 	%fd203, [retval0];
	} // callseq 19
	setp.lt.s32 	%p8, %r32, 0;
	neg.f64 	%fd205, %fd203;
	selp.f64 	%fd206, %fd205, %fd203, %p7;
	selp.f64 	%fd425, %fd206, %fd203, %p8;
	setp.neu.f64 	%p9, %fd109, 0d0000000000000000;
	@%p9 bra 	$L__BB1_13;
	setp.eq.s32 	%p10, %r34, 1062207488;
	selp.b32 	%r48, %r32, 0, %p10;
	setp.lt.s32 	%p11, %r47, 0;
	or.b32  	%r49, %r48, 2146435072;
	selp.b32 	%r50, %r49, %r48, %p11;
	mov.b32 	%r51, 0;
	mov.b64 	%fd425, {%r51, %r50};
$L__BB1_13:
	add.f64 	%fd207, %fd109, 0d4000000000000000;
	{
	.reg .b32 %temp; 
	mov.b64 	{%temp, %r52}, %fd207;
	}
	and.b32  	%r53, %r52, 2146435072;
	setp.ne.s32 	%p12, %r53, 2146435072;
	@%p12 bra 	$L__BB1_104;
	setp.num.f64 	%p13, %fd109, %fd109;
	@%p13 bra 	$L__BB1_102;
	mov.f64 	%fd208, 0d4000000000000000;
	add.rn.f64 	%fd425, %fd109, %fd208;
	bra.uni 	$L__BB1_104;
$L__BB1_16:
	{
	.reg .b32 %temp; 
	mov.b64 	{%temp, %r2}, %fd1;
	}
	mov.f64 	%fd370, 0d4000000000000000;
	{
	.reg .b32 %temp; 
	mov.b64 	{%temp, %r252}, %fd370;
	}
	and.b32  	%r4, %r252, 2146435072;
	setp.eq.s32 	%p184, %r4, 1062207488;
	abs.f64 	%fd3, %fd1;
	{ // callseq 34, 0
	.param .b64 param0;
	st.param.f64 	[param0], %fd3;
	.param .b64 param1;
	st.param.f64 	[param1], 0d4000000000000000;
	.param .b64 retval0;
	call.uni (retval0), 
	__internal_accurate_pow, 
	(
	param0, 
	param1
	);
	ld.param.f64 	%fd371, [retval0];
	} // callseq 34
	setp.lt.s32 	%p185, %r2, 0;
	neg.f64 	%fd373, %fd371;
	selp.f64 	%fd374, %fd373, %fd371, %p184;
	selp.f64 	%fd399, %fd374, %fd371, %p185;
	setp.neu.f64 	%p186, %fd1, 0d0000000000000000;
	@%p186 bra 	$L__BB1_18;
	setp.eq.s32 	%p187, %r4, 1062207488;
	selp.b32 	%r253, %r2, 0, %p187;
	setp.lt.s32 	%p188, %r252, 0;
	or.b32  	%r254, %r253, 2146435072;
	selp.b32 	%r255, %r254, %r253, %p188;
	mov.b32 	%r256, 0;
	mov.b64 	%fd399, {%r256, %r255};
$L__BB1_18:
	add.f64 	%fd375, %fd1, 0d4000000000000000;
	{
	.reg .b32 %temp; 
	mov.b64 	{%temp, %r257}, %fd375;
	}
	and.b32  	%r258, %r257, 2146435072;
	setp.ne.s32 	%p189, %r258, 2146435072;
	@%p189 bra 	$L__BB1_23;
	setp.num.f64 	%p190, %fd1, %fd1;
	@%p190 bra 	$L__BB1_21;
	mov.f64 	%fd376, 0d4000000000000000;
	add.rn.f64 	%fd399, %fd1, %fd376;
	bra.uni 	$L__BB1_23;
$L__BB1_21:
	setp.neu.f64 	%p191, %fd3, 0d7FF0000000000000;
	@%p191 bra 	$L__BB1_23;
	setp.lt.s32 	%p192, %r2, 0;
	setp.eq.s32 	%p193, %r4, 1062207488;
	setp.lt.s32 	%p194, %r252, 0;
	selp.b32 	%r260, 0, 2146435072, %p194;
	and.b32  	%r261, %r252, 2147483647;
	setp.ne.s32 	%p195, %r261, 1071644672;
	or.b32  	%r262, %r260, -2147483648;
	selp.b32 	%r263, %r262, %r260, %p195;
	selp.b32 	%r264, %r263, %r260, %p193;
	selp.b32 	%r265, %r264, %r260, %p192;
	mov.b32 	%r266, 0;
	mov.b64 	%fd399, {%r266, %r265};
$L__BB1_23:
	setp.eq.s32 	%p196, %r4, 1062207488;
	setp.eq.f64 	%p197, %fd1, 0d3FF0000000000000;
	selp.f64 	%fd10, 0d3FF0000000000000, %fd399, %p197;
	{
	.reg .b32 %temp; 
	mov.b64 	{%temp, %r5}, %fd2;
	}
	abs.f64 	%fd11, %fd2;
	{ // callseq 35, 0
	.param .b64 param0;
	st.param.f64 	[param0], %fd11;
	.param .b64 param1;
	st.param.f64 	[param1], 0d4000000000000000;
	.param .b64 retval0;
	call.uni (retval0), 
	__internal_accurate_pow, 
	(
	param0, 
	param1
	);
	ld.param.f64 	%fd377, [retval0];
	} // callseq 35
	setp.lt.s32 	%p198, %r5, 0;
	neg.f64 	%fd379, %fd377;
	selp.f64 	%fd380, %fd379, %fd377, %p196;
	selp.f64 	%fd401, %fd380, %fd377, %p198;
	setp.neu.f64 	%p199, %fd2, 0d0000000000000000;
	@%p199 bra 	$L__BB1_25;
	setp.eq.s32 	%p200, %r4, 1062207488;
	selp.b32 	%r268, %r5, 0, %p200;
	setp.lt.s32 	%p201, %r252, 0;
	or.b32  	%r269, %r268, 2146435072;
	selp.b32 	%r270, %r269, %r268, %p201;
	mov.b32 	%r271, 0;
	mov.b64 	%fd401, {%r271, %r270};
$L__BB1_25:
	add.f64 	%fd381, %fd2, 0d4000000000000000;
	{
	.reg .b32 %temp; 
	mov.b64 	{%temp, %r272}, %fd381;
	}
	and.b32  	%r273, %r272, 2146435072;
	setp.ne.s32 	%p202, %r273, 2146435072;
	@%p202 bra 	$L__BB1_30;
	setp.num.f64 	%p203, %fd2, %fd2;
	@%p203 bra 	$L__BB1_28;
	mov.f64 	%fd382, 0d4000000000000000;
	add.rn.f64 	%fd401, %fd2, %fd382;
	bra.uni 	$L__BB1_30;
$L__BB1_28:
	setp.neu.f64 	%p204, %fd11, 0d7FF0000000000000;
	@%p204 bra 	$L__BB1_30;
	setp.lt.s32 	%p205, %r5, 0;
	setp.eq.s32 	%p206, %r4, 1062207488;
	setp.lt.s32 	%p207, %r252, 0;
	selp.b32 	%r275, 0, 2146435072, %p207;
	and.b32  	%r276, %r252, 2147483647;
	setp.ne.s32 	%p208, %r276, 1071644672;
	or.b32  	%r277, %r275, -2147483648;
	selp.b32 	%r278, %r277, %r275, %p208;
	selp.b32 	%r279, %r278, %r275, %p206;
	selp.b32 	%r280, %r279, %r275, %p205;
	mov.b32 	%r281, 0;
	mov.b64 	%fd401, {%r281, %r280};
$L__BB1_30:
	setp.eq.f64 	%p209, %fd2, 0d3FF0000000000000;
	selp.f64 	%fd383, 0d3FF0000000000000, %fd401, %p209;
	add.f64 	%fd436, %fd10, %fd383;
	bra.uni 	$L__BB1_141;
$L__BB1_31:
	setp.neu.f64 	%p165, %fd20, 0d7FF0000000000000;
	@%p165 bra 	$L__BB1_33;
	setp.lt.s32 	%p166, %r6, 0;
	setp.eq.s32 	%p167, %r8, 1062207488;
	setp.lt.s32 	%p168, %r222, 0;
	selp.b32 	%r230, 0, 2146435072, %p168;
	and.b32  	%r231, %r222, 2147483647;
	setp.ne.s32 	%p169, %r231, 1071644672;
	or.b32  	%r232, %r230, -2147483648;
	selp.b32 	%r233, %r232, %r230, %p169;
	selp.b32 	%r234, %r233, %r230, %p167;
	selp.b32 	%r235, %r234, %r230, %p166;
	mov.b32 	%r236, 0;
	mov.b64 	%fd403, {%r236, %r235};
$L__BB1_33:
	setp.eq.s32 	%p170, %r8, 1062207488;
	setp.eq.f64 	%p171, %fd19, 0d3FF0000000000000;
	selp.f64 	%fd27, 0d3FF0000000000000, %fd403, %p171;
	fma.rn.f64 	%fd362, %fd1, 0d4000000000000000, %fd2;
	add.f64 	%fd28, %fd362, 0dC014000000000000;
	{
	.reg .b32 %temp; 
	mov.b64 	{%temp, %r9}, %fd28;
	}
	abs.f64 	%fd29, %fd28;
	{ // callseq 33, 0
	.param .b64 param0;
	st.param.f64 	[param0], %fd29;
	.param .b64 param1;
	st.param.f64 	[param1], 0d4000000000000000;
	.param .b64 retval0;
	call.uni (retval0), 
	__internal_accurate_pow, 
	(
	param0, 
	param1
	);
	ld.param.f64 	%fd363, [retval0];
	} // callseq 33
	setp.lt.s32 	%p172, %r9, 0;
	neg.f64 	%fd365, %fd363;
	selp.f64 	%fd366, %fd365, %fd363, %p170;
	selp.f64 	%fd405, %fd366, %fd363, %p172;
	setp.neu.f64 	%p173, %fd28, 0d0000000000000000;
	@%p173 bra 	$L__BB1_35;
	setp.eq.s32 	%p174, %r8, 1062207488;
	selp.b32 	%r238, %r9, 0, %p174;
	setp.lt.s32 	%p175, %r222, 0;
	or.b32  	%r239, %r238, 2146435072;
	selp.b32 	%r240, %r239, %r238, %p175;
	mov.b32 	%r241, 0;
	mov.b64 	%fd405, {%r241, %r240};
$L__BB1_35:
	add.f64 	%fd367, %fd28, 0d4000000000000000;
	{
	.reg .b32 %temp; 
	mov.b64 	{%temp, %r242}, %fd367;
	}
	and.b32  	%r243, %r242, 2146435072;
	setp.ne.s32 	%p176, %r243, 2146435072;
	@%p176 bra 	$L__BB1_40;
	setp.num.f64 	%p177, %fd28, %fd28;
	@%p177 bra 	$L__BB1_38;
	mov.f64 	%fd368, 0d4000000000000000;
	add.rn.f64 	%fd405, %fd28, %fd368;
	bra.uni 	$L__BB1_40;
$L__BB1_38:
	setp.neu.f64 	%p178, %fd29, 0d7FF0000000000000;
	@%p178 bra 	$L__BB1_40;
	setp.lt.s32 	%p179, %r9, 0;
	setp.eq.s32 	%p180, %r8, 1062207488;
	setp.lt.s32 	%p181, %r222, 0;
	selp.b32 	%r245, 0, 2146435072, %p181;
	and.b32  	%r246, %r222, 2147483647;
	setp.ne.s32 	%p182, %r246, 1071644672;
	or.b32  	%r247, %r245, -2147483648;
	selp.b32 	%r248, %r247, %r245, %p182;
	selp.b32 	%r249, %r248, %r245, %p180;
	selp.b32 	%r250, %r249, %r245, %p179;
	mov.b32 	%r251, 0;
	mov.b64 	%fd405, {%r251, %r250};
$L__BB1_40:
	setp.eq.f64 	%p183, %fd28, 0d3FF0000000000000;
	selp.f64 	%fd369, 0d3FF0000000000000, %fd405, %p183;
	add.f64 	%fd436, %fd27, %fd369;
	bra.uni 	$L__BB1_141;
$L__BB1_41:
	{
	.reg .b32 %temp; 
	mov.b64 	{%temp, %r10}, %fd1;
	}
	mov.f64 	%fd287, 0d4000000000000000;
	{
	.reg .b32 %temp; 
	mov.b64 	{%temp, %r182}, %fd287;
	}
	and.b32  	%r12, %r182, 2146435072;
	setp.eq.s32 	%p124, %r12, 1062207488;
	abs.f64 	%fd37, %fd1;
	{ // callseq 28, 0
	.param .b64 param0;
	st.param.f64 	[param0], %fd37;
	.param .b64 param1;
	st.param.f64 	[param1], 0d4000000000000000;
	.param .b64 retval0;
	call.uni (retval0), 
	__internal_accurate_pow, 
	(
	param0, 
	param1
	);
	ld.param.f64 	%fd288, [retval0];
	} // callseq 28
	setp.lt.s32 	%p125, %r10, 0;
	neg.f64 	%fd290, %fd288;
	selp.f64 	%fd291, %fd290, %fd288, %p124;
	selp.f64 	%fd407, %fd291, %fd288, %p125;
	setp.neu.f64 	%p126, %fd1, 0d0000000000000000;
	@%p126 bra 	$L__BB1_43;
	setp.eq.s32 	%p127, %r12, 1062207488;
	selp.b32 	%r183, %r10, 0, %p127;
	setp.lt.s32 	%p128, %r182, 0;
	or.b32  	%r184, %r183, 2146435072;
	selp.b32 	%r185, %r184, %r183, %p128;
	mov.b32 	%r186, 0;
	mov.b64 	%fd407, {%r186, %r185};
$L__BB1_43:
	add.f64 	%fd292, %fd1, 0d4000000000000000;
	{
	.reg .b32 %temp; 
	mov.b64 	{%temp, %r187}, %fd292;
	}
	and.b32  	%r188, %r187, 2146435072;
	setp.ne.s32 	%p129, %r188, 2146435072;
	@%p129 bra 	$L__BB1_48;
	setp.num.f64 	%p130, %fd1, %fd1;
	@%p130 bra 	$L__BB1_46;
	mov.f64 	%fd293, 0d4000000000000000;
	add.rn.f64 	%fd407, %fd1, %fd293;
	bra.uni 	$L__BB1_48;
$L__BB1_46:
	setp.neu.f64 	%p131, %fd37, 0d7FF0000000000000;
	@%p131 bra 	$L__BB1_48;
	setp.lt.s32 	%p132, %r10, 0;
	setp.eq.s32 	%p133, %r12, 1062207488;
	setp.lt.s32 	%p134, %r182, 0;
	selp.b32 	%r190, 0, 2146435072, %p134;
	and.b32  	%r191, %r182, 2147483647;
	setp.ne.s32 	%p135, %r191, 1071644672;
	or.b32  	%r192, %r190, -2147483648;
	selp.b32 	%r193, %r192, %r190, %p135;
	selp.b32 	%r194, %r193, %r190, %p133;
	selp.b32 	%r195, %r194, %r190, %p132;
	mov.b32 	%r196, 0;
	mov.b64 	%fd407, {%r196, %r195};
$L__BB1_48:
	setp.eq.f64 	%p136, %fd1, 0d3FF0000000000000;
	add.f64 	%fd294, %fd407, 0d4034000000000000;
	selp.f64 	%fd44, 0d4035000000000000, %fd294, %p136;
	mul.f64 	%fd45, %fd1, 0d401921FB54442D18;
	abs.f64 	%fd46, %fd45;
	setp.neu.f64 	%p137, %fd46, 0d7FF0000000000000;
	@%p137 bra 	$L__BB1_50;
	mov.f64 	%fd300, 0d0000000000000000;
	mul.rn.f64 	%fd409, %fd45, %fd300;
	mov.b32 	%r317, 1;
	bra.uni 	$L__BB1_53;
$L__BB1_50:
	mul.f64 	%fd295, %fd45, 0d3FE45F306DC9C883;
	cvt.rni.s32.f64 	%r316, %fd295;
	cvt.rn.f64.s32 	%fd296, %r316;
	fma.rn.f64 	%fd297, %fd296, 0dBFF921FB54442D18, %fd45;
	fma.rn.f64 	%fd298, %fd296, 0dBC91A62633145C00, %fd297;
	fma.rn.f64 	%fd409, %fd296, 0dB97B839A252049C0, %fd298;
	setp.ltu.f64 	%p138, %fd46, 0d41E0000000000000;
	@%p138 bra 	$L__BB1_52;
	{ // callseq 29, 0
	.param .b64 param0;
	st.param.f64 	[param0], %fd45;
	.param .align 16 .b8 retval0[16];
	call.uni (retval0), 
	__internal_trig_reduction_slowpathd, 
	(
	param0
	);
	ld.param.f64 	%fd409, [retval0];
	ld.param.b32 	%r316, [retval0+8];
	} // callseq 29
$L__BB1_52:
	add.s32 	%r317, %r316, 1;
$L__BB1_53:
	setp.eq.s32 	%p139, %r12, 1062207488;
	shl.b32 	%r200, %r317, 6;
	cvt.u64.u32 	%rd8, %r200;
	and.b64  	%rd9, %rd8, 64;
	mov.u64 	%rd10, __cudart_sin_cos_coeffs;
	add.s64 	%rd11, %rd10, %rd9;
	mul.rn.f64 	%fd301, %fd409, %fd409;
	and.b32  	%r201, %r317, 1;
	setp.eq.b32 	%p140, %r201, 1;
	selp.f64 	%fd302, 0dBDA8FF8320FD8164, 0d3DE5DB65F9785EBA, %p140;
	ld.global.nc.v2.f64 	{%fd303, %fd304}, [%rd11];
	fma.rn.f64 	%fd305, %fd302, %fd301, %fd303;
	fma.rn.f64 	%fd306, %fd305, %fd301, %fd304;
	ld.global.nc.v2.f64 	{%fd307, %fd308}, [%rd11+16];
	fma.rn.f64 	%fd309, %fd306, %fd301, %fd307;
	fma.rn.f64 	%fd310, %fd309, %fd301, %fd308;
	ld.global.nc.v2.f64 	{%fd311, %fd312}, [%rd11+32];
	fma.rn.f64 	%fd313, %fd310, %fd301, %fd311;
	fma.rn.f64 	%fd314, %fd313, %fd301, %fd312;
	fma.rn.f64 	%fd315, %fd314, %fd409, %fd409;
	fma.rn.f64 	%fd316, %fd314, %fd301, 0d3FF0000000000000;
	selp.f64 	%fd317, %fd316, %fd315, %p140;
	and.b32  	%r202, %r317, 2;
	setp.eq.s32 	%p141, %r202, 0;
	mov.f64 	%fd318, 0d0000000000000000;
	sub.f64 	%fd319, %fd318, %fd317;
	selp.f64 	%fd320, %fd317, %fd319, %p141;
	fma.rn.f64 	%fd52, %fd320, 0dC024000000000000, %fd44;
	{
	.reg .b32 %temp; 
	mov.b64 	{%temp, %r18}, %fd2;
	}
	abs.f64 	%fd53, %fd2;
	{ // callseq 30, 0
	.param .b64 param0;
	st.param.f64 	[param0], %fd53;
	.param .b64 param1;
	st.param.f64 	[param1], 0d4000000000000000;
	.param .b64 retval0;
	call.uni (retval0), 
	__internal_accurate_pow, 
	(
	param0, 
	param1
	);
	ld.param.f64 	%fd321, [retval0];
	} // callseq 30
	setp.lt.s32 	%p142, %r18, 0;
	neg.f64 	%fd323, %fd321;
	selp.f64 	%fd324, %fd323, %fd321, %p139;
	selp.f64 	%fd411, %fd324, %fd321, %p142;
	setp.neu.f64 	%p143, %fd2, 0d0000000000000000;
	@%p143 bra 	$L__BB1_55;
	setp.eq.s32 	%p144, %r12, 1062207488;
	selp.b32 	%r203, %r18, 0, %p144;
	setp.lt.s32 	%p145, %r182, 0;
	or.b32  	%r204, %r203, 2146435072;
	selp.b32 	%r205, %r204, %r203, %p145;
	mov.b32 	%r206, 0;
	mov.b64 	%fd411, {%r206, %r205};
$L__BB1_55:
	add.f64 	%fd325, %fd2, 0d4000000000000000;
	{
	.reg .b32 %temp; 
	mov.b64 	{%temp, %r207}, %fd325;
	}
	and.b32  	%r208, %r207, 2146435072;
	setp.ne.s32 	%p146, %r208, 2146435072;
	@%p146 bra 	$L__BB1_60;
	setp.num.f64 	%p147, %fd2, %fd2;
	@%p147 bra 	$L__BB1_58;
	mov.f64 	%fd326, 0d4000000000000000;
	add.rn.f64 	%fd411, %fd2, %fd326;
	bra.uni 	$L__BB1_60;
$L__BB1_58:
	setp.neu.f64 	%p148, %fd53, 0d7FF0000000000000;
	@%p148 bra 	$L__BB1_60;
	setp.lt.s32 	%p149, %r18, 0;
	setp.eq.s32 	%p150, %r12, 1062207488;
	setp.lt.s32 	%p151, %r182, 0;
	selp.b32 	%r210, 0, 2146435072, %p151;
	and.b32  	%r211, %r182, 2147483647;
	setp.ne.s32 	%p152, %r211, 1071644672;
	or.b32  	%r212, %r210, -2147483648;
	selp.b32 	%r213, %r212, %r210, %p152;
	selp.b32 	%r214, %r213, %r210, %p150;
	selp.b32 	%r215, %r214, %r210, %p149;
	mov.b32 	%r216, 0;
	mov.b64 	%fd411, {%r216, %r215};
$L__BB1_60:
	setp.eq.f64 	%p153, %fd2, 0d3FF0000000000000;
	selp.f64 	%fd327, 0d3FF0000000000000, %fd411, %p153;
	add.f64 	%fd60, %fd52, %fd327;
	mul.f64 	%fd61, %fd2, 0d401921FB54442D18;
	abs.f64 	%fd62, %fd61;
	setp.neu.f64 	%p154, %fd62, 0d7FF0000000000000;
	@%p154 bra 	$L__BB1_62;
	mov.f64 	%fd333, 0d0000000000000000;
	mul.rn.f64 	%fd413, %fd61, %fd333;
	mov.b32 	%r319, 1;
	bra.uni 	$L__BB1_65;
$L__BB1_62:
	mul.f64 	%fd328, %fd61, 0d3FE45F306DC9C883;
	cvt.rni.s32.f64 	%r318, %fd328;
	cvt.rn.f64.s32 	%fd329, %r318;
	fma.rn.f64 	%fd330, %fd329, 0dBFF921FB54442D18, %fd61;
	fma.rn.f64 	%fd331, %fd329, 0dBC91A62633145C00, %fd330;
	fma.rn.f64 	%fd413, %fd329, 0dB97B839A252049C0, %fd331;
	setp.ltu.f64 	%p155, %fd62, 0d41E0000000000000;
	@%p155 bra 	$L__BB1_64;
	{ // callseq 31, 0
	.param .b64 param0;
	st.param.f64 	[param0], %fd61;
	.param .align 16 .b8 retval0[16];
	call.uni (retval0), 
	__internal_trig_reduction_slowpathd, 
	(
	param0
	);
	ld.param.f64 	%fd413, [retval0];
	ld.param.b32 	%r318, [retval0+8];
	} // callseq 31
$L__BB1_64:
	add.s32 	%r319, %r318, 1;
$L__BB1_65:
	shl.b32 	%r219, %r319, 6;
	cvt.u64.u32 	%rd12, %r219;
	and.b64  	%rd13, %rd12, 64;
	add.s64 	%rd15, %rd10, %rd13;
	mul.rn.f64 	%fd334, %fd413, %fd413;
	and.b32  	%r220, %r319, 1;
	setp.eq.b32 	%p156, %r220, 1;
	selp.f64 	%fd335, 0dBDA8FF8320FD8164, 0d3DE5DB65F9785EBA, %p156;
	ld.global.nc.v2.f64 	{%fd336, %fd337}, [%rd15];
	fma.rn.f64 	%fd338, %fd335, %fd334, %fd336;
	fma.rn.f64 	%fd339, %fd338, %fd334, %fd337;
	ld.global.nc.v2.f64 	{%fd340, %fd341}, [%rd15+16];
	fma.rn.f64 	%fd342, %fd339, %fd334, %fd340;
	fma.rn.f64 	%fd343, %fd342, %fd334, %fd341;
	ld.global.nc.v2.f64 	{%fd344, %fd345}, [%rd15+32];
	fma.rn.f64 	%fd346, %fd343, %fd334, %fd344;
	fma.rn.f64 	%fd347, %fd346, %fd334, %fd345;
	fma.rn.f64 	%fd348, %fd347, %fd413, %fd413;
	fma.rn.f64 	%fd349, %fd347, %fd334, 0d3FF0000000000000;
	selp.f64 	%fd350, %fd349, %fd348, %p156;
	and.b32  	%r221, %r319, 2;
	setp.eq.s32 	%p157, %r221, 0;
	mov.f64 	%fd351, 0d0000000000000000;
	sub.f64 	%fd352, %fd351, %fd350;
	selp.f64 	%fd353, %fd350, %fd352, %p157;
	fma.rn.f64 	%fd436, %fd353, 0dC024000000000000, %fd60;
	bra.uni 	$L__BB1_141;
$L__BB1_66:
	mov.f64 	%fd245, 0d3FF8000000000000;
	sub.f64 	%fd246, %fd245, %fd1;
	fma.rn.f64 	%fd69, %fd1, %fd2, %fd246;
	{
	.reg .b32 %temp; 
	mov.b64 	{%temp, %r24}, %fd69;
	}
	mov.f64 	%fd247, 0d4000000000000000;
	{
	.reg .b32 %temp; 
	mov.b64 	{%temp, %r107}, %fd247;
	}
	and.b32  	%r26, %r107, 2146435072;
	setp.eq.s32 	%p59, %r26, 1062207488;
	abs.f64 	%fd70, %fd69;
	{ // callseq 23, 0
	.param .b64 param0;
	st.param.f64 	[param0], %fd70;
	.param .b64 param1;
	st.param.f64 	[param1], 0d4000000000000000;
	.param .b64 retval0;
	call.uni (retval0), 
	__internal_accurate_pow, 
	(
	param0, 
	param1
	);
	ld.param.f64 	%fd248, [retval0];
	} // callseq 23
	setp.lt.s32 	%p60, %r24, 0;
	neg.f64 	%fd250, %fd248;
	selp.f64 	%fd251, %fd250, %fd248, %p59;
	selp.f64 	%fd415, %fd251, %fd248, %p60;
	setp.neu.f64 	%p61, %fd69, 0d0000000000000000;
	@%p61 bra 	$L__BB1_68;
	setp.eq.s32 	%p62, %r26, 1062207488;
	selp.b32 	%r108, %r24, 0, %p62;
	setp.lt.s32 	%p63, %r107, 0;
	or.b32  	%r109, %r108, 2146435072;
	selp.b32 	%r110, %r109, %r108, %p63;
	mov.b32 	%r111, 0;
	mov.b64 	%fd415, {%r111, %r110};
$L__BB1_68:
	add.f64 	%fd252, %fd69, 0d4000000000000000;
	{
	.reg .b32 %temp; 
	mov.b64 	{%temp, %r112}, %fd252;
	}
	and.b32  	%r113, %r112, 2146435072;
	setp.ne.s32 	%p64, %r113, 2146435072;
	@%p64 bra 	$L__BB1_73;
	setp.num.f64 	%p65, %fd69, %fd69;
	@%p65 bra 	$L__BB1_71;
	mov.f64 	%fd253, 0d4000000000000000;
	add.rn.f64 	%fd415, %fd69, %fd253;
	bra.uni 	$L__BB1_73;
$L__BB1_71:
	setp.neu.f64 	%p66, %fd70, 0d7FF0000000000000;
	@%p66 bra 	$L__BB1_73;
	setp.lt.s32 	%p67, %r24, 0;
	setp.eq.s32 	%p68, %r26, 1062207488;
	setp.lt.s32 	%p69, %r107, 0;
	selp.b32 	%r115, 0, 2146435072, %p69;
	and.b32  	%r116, %r107, 2147483647;
	setp.ne.s32 	%p70, %r116, 1071644672;
	or.b32  	%r117, %r115, -2147483648;
	selp.b32 	%r118, %r117, %r115, %p70;
	selp.b32 	%r119, %r118, %r115, %p68;
	selp.b32 	%r120, %r119, %r115, %p67;
	mov.b32 	%r121, 0;
	mov.b64 	%fd415, {%r121, %r120};
$L__BB1_73:
	setp.eq.s32 	%p71, %r26, 1062207488;
	setp.eq.f64 	%p72, %fd69, 0d3FF0000000000000;
	selp.f64 	%fd77, 0d3FF0000000000000, %fd415, %p72;
	{
	.reg .b32 %temp; 
	mov.b64 	{%temp, %r27}, %fd2;
	}
	abs.f64 	%fd78, %fd2;
	{ // callseq 24, 0
	.param .b64 param0;
	st.param.f64 	[param0], %fd78;
	.param .b64 param1;
	st.param.f64 	[param1], 0d4000000000000000;
	.param .b64 retval0;
	call.uni (retval0), 
	__internal_accurate_pow, 
	(
	param0, 
	param1
	);
	ld.param.f64 	%fd254, [retval0];
	} // callseq 24
	setp.lt.s32 	%p73, %r27, 0;
	neg.f64 	%fd256, %fd254;
	selp.f64 	%fd257, %fd256, %fd254, %p71;
	selp.f64 	%fd417, %fd257, %fd254, %p73;
	setp.neu.f64 	%p74, %fd2, 0d0000000000000000;
	@%p74 bra 	$L__BB1_75;
	setp.eq.s32 	%p75, %r26, 1062207488;
	selp.b32 	%r123, %r27, 0, %p75;
	setp.lt.s32 	%p76, %r107, 0;
	or.b32  	%r124, %r123, 2146435072;
	selp.b32 	%r125, %r124, %r123, %p76;
	mov.b32 	%r126, 0;
	mov.b64 	%fd417, {%r126, %r125};
$L__BB1_75:
	add.f64 	%fd258, %fd2, 0d4000000000000000;
	{
	.reg .b32 %temp; 
	mov.b64 	{%temp, %r127}, %fd258;
	}
	and.b32  	%r128, %r127, 2146435072;
	setp.ne.s32 	%p77, %r128, 2146435072;
	@%p77 bra 	$L__BB1_80;
	setp.num.f64 	%p78, %fd2, %fd2;
	@%p78 bra 	$L__BB1_78;
	mov.f64 	%fd259, 0d4000000000000000;
	add.rn.f64 	%fd417, %fd2, %fd259;
	bra.uni 	$L__BB1_80;
$L__BB1_78:
	setp.neu.f64 	%p79, %fd78, 0d7FF0000000000000;
	@%p79 bra 	$L__BB1_80;
	setp.lt.s32 	%p80, %r27, 0;
	setp.eq.s32 	%p81, %r26, 1062207488;
	setp.lt.s32 	%p82, %r107, 0;
	selp.b32 	%r130, 0, 2146435072, %p82;
	and.b32  	%r131, %r107, 2147483647;
	setp.ne.s32 	%p83, %r131, 1071644672;
	or.b32  	%r132, %r130, -2147483648;
	selp.b32 	%r133, %r132, %r130, %p83;
	selp.b32 	%r134, %r133, %r130, %p81;
	selp.b32 	%r135, %r134, %r130, %p80;
	mov.b32 	%r136, 0;
	mov.b64 	%fd417, {%r136, %r135};
$L__BB1_80:
	setp.eq.s32 	%p84, %r26, 1062207488;
	setp.eq.f64 	%p85, %fd2, 0d3FF0000000000000;
	selp.f64 	%fd260, 0d3FF0000000000000, %fd417, %p85;
	mov.f64 	%fd261, 0d4002000000000000;
	sub.f64 	%fd262, %fd261, %fd1;
	fma.rn.f64 	%fd85, %fd1, %fd260, %fd262;
	{
	.reg .b32 %temp; 
	mov.b64 	{%temp, %r28}, %fd85;
	}
	abs.f64 	%fd86, %fd85;
	{ // callseq 25, 0
	.param .b64 param0;
	st.param.f64 	[param0], %fd86;
	.param .b64 param1;
	st.param.f64 	[param1], 0d4000000000000000;
	.param .b64 retval0;
	call.uni (retval0), 
	__internal_accurate_pow, 
	(
	param0, 
	param1
	);
	ld.param.f64 	%fd263, [retval0];
	} // callseq 25
	setp.lt.s32 	%p86, %r28, 0;
	neg.f64 	%fd265, %fd263;
	selp.f64 	%fd266, %fd265, %fd263, %p84;
	selp.f64 	%fd419, %fd266, %fd263, %p86;
	setp.neu.f64 	%p87, %fd85, 0d0000000000000000;
	@%p87 bra 	$L__BB1_82;
	setp.eq.s32 	%p88, %r26, 1062207488;
	selp.b32 	%r138, %r28, 0, %p88;
	setp.lt.s32 	%p89, %r107, 0;
	or.b32  	%r139, %r138, 2146435072;
	selp.b32 	%r140, %r139, %r138, %p89;
	mov.b32 	%r141, 0;
	mov.b64 	%fd419, {%r141, %r140};
$L__BB1_82:
	add.f64 	%fd267, %fd85, 0d4000000000000000;
	{
	.reg .b32 %temp; 
	mov.b64 	{%temp, %r142}, %fd267;
	}
	and.b32  	%r143, %r142, 2146435072;
	setp.ne.s32 	%p90, %r143, 2146435072;
	@%p90 bra 	$L__BB1_87;
	setp.num.f64 	%p91, %fd85, %fd85;
	@%p91 bra 	$L__BB1_85;
	mov.f64 	%fd268, 0d4000000000000000;
	add.rn.f64 	%fd419, %fd85, %fd268;
	bra.uni 	$L__BB1_87;
$L__BB1_85:
	setp.neu.f64 	%p92, %fd86, 0d7FF0000000000000;
	@%p92 bra 	$L__BB1_87;
	setp.lt.s32 	%p93, %r28, 0;
	setp.eq.s32 	%p94, %r26, 1062207488;
	setp.lt.s32 	%p95, %r107, 0;
	selp.b32 	%r145, 0, 2146435072, %p95;
	and.b32  	%r146, %r107, 2147483647;
	setp.ne.s32 	%p96, %r146, 1071644672;
	or.b32  	%r147, %r145, -2147483648;
	selp.b32 	%r148, %r147, %r145, %p96;
	selp.b32 	%r149, %r148, %r145, %p94;
	selp.b32 	%r150, %r149, %r145, %p93;
	mov.b32 	%r151, 0;
	mov.b64 	%fd419, {%r151, %r150};
$L__BB1_87:
	setp.neu.f64 	%p97, %fd2, 0d0000000000000000;
	setp.lt.s32 	%p98, %r27, 0;
	setp.eq.f64 	%p99, %fd85, 0d3FF0000000000000;
	selp.f64 	%fd269, 0d3FF0000000000000, %fd419, %p99;
	add.f64 	%fd93, %fd77, %fd269;
	mov.f64 	%fd270, 0d4008000000000000;
	{
	.reg .b32 %temp; 
	mov.b64 	{%temp, %r152}, %fd270;
	}
	and.b32  	%r30, %r152, 2146435072;
	setp.eq.s32 	%p100, %r30, 1073741824;
	{ // callseq 26, 0
	.param .b64 param0;
	st.param.f64 	[param0], %fd78;
	.param .b64 param1;
	st.param.f64 	[param1], 0d4008000000000000;
	.param .b64 retval0;
	call.uni (retval0), 
	__internal_accurate_pow, 
	(
	param0, 
	param1
	);
	ld.param.f64 	%fd271, [retval0];
	} // callseq 26
	neg.f64 	%fd273, %fd271;
	selp.f64 	%fd274, %fd273, %fd271, %p100;
	selp.f64 	%fd421, %fd274, %fd271, %p98;
	@%p97 bra 	$L__BB1_89;
	setp.eq.s32 	%p101, %r30, 1073741824;
	selp.b32 	%r153, %r27, 0, %p101;
	setp.lt.s32 	%p102, %r152, 0;
	or.b32  	%r154, %r153, 2146435072;
	selp.b32 	%r155, %r154, %r153, %p102;
	mov.b32 	%r156, 0;
	mov.b64 	%fd421, {%r156, %r155};
$L__BB1_89:
	add.f64 	%fd275, %fd2, 0d4008000000000000;
	{
	.reg .b32 %temp; 
	mov.b64 	{%temp, %r157}, %fd275;
	}
	and.b32  	%r158, %r157, 2146435072;
	setp.ne.s32 	%p103, %r158, 2146435072;
	@%p103 bra 	$L__BB1_94;
	setp.num.f64 	%p104, %fd2, %fd2;
	@%p104 bra 	$L__BB1_92;
	mov.f64 	%fd276, 0d4008000000000000;
	add.rn.f64 	%fd421, %fd2, %fd276;
	bra.uni 	$L__BB1_94;
$L__BB1_92:
	setp.neu.f64 	%p105, %fd78, 0d7FF0000000000000;
	@%p105 bra 	$L__BB1_94;
	setp.eq.s32 	%p106, %r30, 1073741824;
	setp.lt.s32 	%p107, %r27, 0;
	setp.lt.s32 	%p108, %r152, 0;
	selp.b32 	%r160, 0, 2146435072, %p108;
	and.b32  	%r161, %r152, 2147483647;
	setp.ne.s32 	%p109, %r161, 1071644672;
	or.b32  	%r162, %r160, -2147483648;
	selp.b32 	%r163, %r162, %r160, %p109;
	selp.b32 	%r164, %r163, %r160, %p106;
	selp.b32 	%r165, %r164, %r160, %p107;
	mov.b32 	%r166, 0;
	mov.b64 	%fd421, {%r166, %r165};
$L__BB1_94:
	setp.eq.f64 	%p110, %fd2, 0d3FF0000000000000;
	setp.eq.s32 	%p111, %r26, 1062207488;
	selp.f64 	%fd277, 0d3FF0000000000000, %fd421, %p110;
	mov.f64 	%fd278, 0d4005000000000000;
	sub.f64 	%fd279, %fd278, %fd1;
	fma.rn.f64 	%fd100, %fd1, %fd277, %fd279;
	{
	.reg .b32 %temp; 
	mov.b64 	{%temp, %r31}, %fd100;
	}
	abs.f64 	%fd101, %fd100;
	{ // callseq 27, 0
	.param .b64 param0;
	st.param.f64 	[param0], %fd101;
	.param .b64 param1;
	st.param.f64 	[param1], 0d4000000000000000;
	.param .b64 retval0;
	call.uni (retval0), 
	__internal_accurate_pow, 
	(
	param0, 
	param1
	);
	ld.param.f64 	%fd280, [retval0];
	} // callseq 27
	setp.lt.s32 	%p112, %r31, 0;
	neg.f64 	%fd282, %fd280;
	selp.f64 	%fd283, %fd282, %fd280, %p111;
	selp.f64 	%fd423, %fd283, %fd280, %p112;
	setp.neu.f64 	%p113, %fd100, 0d0000000000000000;
	@%p113 bra 	$L__BB1_96;
	setp.eq.s32 	%p114, %r26, 1062207488;
	selp.b32 	%r168, %r31, 0, %p114;
	setp.lt.s32 	%p115, %r107, 0;
	or.b32  	%r169, %r168, 2146435072;
	selp.b32 	%r170, %r169, %r168, %p115;
	mov.b32 	%r171, 0;
	mov.b64 	%fd423, {%r171, %r170};
$L__BB1_96:
	add.f64 	%fd284, %fd100, 0d4000000000000000;
	{
	.reg .b32 %temp; 
	mov.b64 	{%temp, %r172}, %fd284;
	}
	and.b32  	%r173, %r172, 2146435072;
	setp.ne.s32 	%p116, %r173, 2146435072;
	@%p116 bra 	$L__BB1_101;
	setp.num.f64 	%p117, %fd100, %fd100;
	@%p117 bra 	$L__BB1_99;
	mov.f64 	%fd285, 0d4000000000000000;
	add.rn.f64 	%fd423, %fd100, %fd285;
	bra.uni 	$L__BB1_101;
$L__BB1_99:
	setp.neu.f64 	%p118, %fd101, 0d7FF0000000000000;
	@%p118 bra 	$L__BB1_101;
	setp.lt.s32 	%p119, %r31, 0;
	setp.eq.s32 	%p120, %r26, 1062207488;
	setp.lt.s32 	%p121, %r107, 0;
	selp.b32 	%r175, 0, 2146435072, %p121;
	and.b32  	%r176, %r107, 2147483647;
	setp.ne.s32 	%p122, %r176, 1071644672;
	or.b32  	%r177, %r175, -2147483648;
	selp.b32 	%r178, %r177, %r175, %p122;
	selp.b32 	%r179, %r178, %r175, %p120;
	selp.b32 	%r180, %r179, %r175, %p119;
	mov.b32 	%r181, 0;
	mov.b64 	%fd423, {%r181, %r180};
$L__BB1_101:
	setp.eq.f64 	%p123, %fd100, 0d3FF0000000000000;
	selp.f64 	%fd286, 0d3FF0000000000000, %fd423, %p123;
	add.f64 	%fd436, %fd93, %fd286;
	bra.uni 	$L__BB1_141;
$L__BB1_102:
	setp.neu.f64 	%p14, %fd110, 0d7FF0000000000000;
	@%p14 bra 	$L__BB1_104;
	setp.lt.s32 	%p15, %r32, 0;
	setp.eq.s32 	%p16, %r34, 1062207488;
	setp.lt.s32 	%p17, %r47, 0;
	selp.b32 	%r55, 0, 2146435072, %p17;
	and.b32  	%r56, %r47, 2147483647;
	setp.ne.s32 	%p18, %r56, 1071644672;
	or.b32  	%r57, %r55, -2147483648;
	selp.b32 	%r58, %r57, %r55, %p18;
	selp.b32 	%r59, %r58, %r55, %p16;
	selp.b32 	%r60, %r59, %r55, %p15;
	mov.b32 	%r61, 0;
	mov.b64 	%fd425, {%r61, %r60};
$L__BB1_104:
	setp.eq.s32 	%p19, %r34, 1062207488;
	setp.eq.f64 	%p20, %fd109, 0d3FF0000000000000;
	selp.f64 	%fd117, 0d3FF0000000000000, %fd425, %p20;
	{
	.reg .b32 %temp; 
	mov.b64 	{%temp, %r35}, %fd1;
	}
	abs.f64 	%fd118, %fd1;
	{ // callseq 20, 0
	.param .b64 param0;
	st.param.f64 	[param0], %fd118;
	.param .b64 param1;
	st.param.f64 	[param1], 0d4000000000000000;
	.param .b64 retval0;
	call.uni (retval0), 
	__internal_accurate_pow, 
	(
	param0, 
	param1
	);
	ld.param.f64 	%fd209, [retval0];
	} // callseq 20
	setp.lt.s32 	%p21, %r35, 0;
	neg.f64 	%fd211, %fd209;
	selp.f64 	%fd212, %fd211, %fd209, %p19;
	selp.f64 	%fd427, %fd212, %fd209, %p21;
	setp.neu.f64 	%p22, %fd1, 0d0000000000000000;
	@%p22 bra 	$L__BB1_106;
	setp.eq.s32 	%p23, %r34, 1062207488;
	selp.b32 	%r63, %r35, 0, %p23;
	setp.lt.s32 	%p24, %r47, 0;
	or.b32  	%r64, %r63, 2146435072;
	selp.b32 	%r65, %r64, %r63, %p24;
	mov.b32 	%r66, 0;
	mov.b64 	%fd427, {%r66, %r65};
$L__BB1_106:
	add.f64 	%fd213, %fd1, 0d4000000000000000;
	{
	.reg .b32 %temp; 
	mov.b64 	{%temp, %r67}, %fd213;
	}
	and.b32  	%r68, %r67, 2146435072;
	setp.ne.s32 	%p25, %r68, 2146435072;
	@%p25 bra 	$L__BB1_111;
	setp.num.f64 	%p26, %fd1, %fd1;
	@%p26 bra 	$L__BB1_109;
	mov.f64 	%fd214, 0d4000000000000000;
	add.rn.f64 	%fd427, %fd1, %fd214;
	bra.uni 	$L__BB1_111;
$L__BB1_109:
	setp.neu.f64 	%p27, %fd118, 0d7FF0000000000000;
	@%p27 bra 	$L__BB1_111;
	setp.lt.s32 	%p28, %r35, 0;
	setp.eq.s32 	%p29, %r34, 1062207488;
	setp.lt.s32 	%p30, %r47, 0;
	selp.b32 	%r70, 0, 2146435072, %p30;
	and.b32  	%r71, %r47, 2147483647;
	setp.ne.s32 	%p31, %r71, 1071644672;
	or.b32  	%r72, %r70, -2147483648;
	selp.b32 	%r73, %r72, %r70, %p31;
	selp.b32 	%r74, %r73, %r70, %p29;
	selp.b32 	%r75, %r74, %r70, %p28;
	mov.b32 	%r76, 0;
	mov.b64 	%fd427, {%r76, %r75};
$L__BB1_111:
	setp.eq.s32 	%p32, %r34, 1062207488;
	setp.eq.f64 	%p33, %fd1, 0d3FF0000000000000;
	selp.f64 	%fd125, 0d3FF0000000000000, %fd427, %p33;
	mul.f64 	%fd215, %fd1, 0d402C000000000000;
	mov.f64 	%fd216, 0d4033000000000000;
	sub.f64 	%fd217, %fd216, %fd215;
	fma.rn.f64 	%fd218, %fd125, 0d4008000000000000, %fd217;
	mul.f64 	%fd219, %fd2, 0d402C000000000000;
	sub.f64 	%fd220, %fd218, %fd219;
	mul.f64 	%fd221, %fd1, 0d4018000000000000;
	fma.rn.f64 	%fd126, %fd221, %fd2, %fd220;
	{
	.reg .b32 %temp; 
	mov.b64 	{%temp, %r36}, %fd2;
	}
	abs.f64 	%fd127, %fd2;
	{ // callseq 21, 0
	.param .b64 param0;
	st.param.f64 	[param0], %fd127;
	.param .b64 param1;
	st.param.f64 	[param1], 0d4000000000000000;
	.param .b64 retval0;
	call.uni (retval0), 
	__internal_accurate_pow, 
	(
	param0, 
	param1
	);
	ld.param.f64 	%fd222, [retval0];
	} // callseq 21
	setp.lt.s32 	%p34, %r36, 0;
	neg.f64 	%fd224, %fd222;
	selp.f64 	%fd225, %fd224, %fd222, %p32;
	selp.f64 	%fd429, %fd225, %fd222, %p34;
	setp.neu.f64 	%p35, %fd2, 0d0000000000000000;
	@%p35 bra 	$L__BB1_113;
	setp.eq.s32 	%p36, %r34, 1062207488;
	selp.b32 	%r78, %r36, 0, %p36;
	setp.lt.s32 	%p37, %r47, 0;
	or.b32  	%r79, %r78, 2146435072;
	selp.b32 	%r80, %r79, %r78, %p37;
	mov.b32 	%r81, 0;
	mov.b64 	%fd429, {%r81, %r80};
$L__BB1_113:
	add.f64 	%fd226, %fd2, 0d4000000000000000;
	{
	.reg .b32 %temp; 
	mov.b64 	{%temp, %r82}, %fd226;
	}
	and.b32  	%r83, %r82, 2146435072;
	setp.ne.s32 	%p38, %r83, 2146435072;
	@%p38 bra 	$L__BB1_118;
	setp.num.f64 	%p39, %fd2, %fd2;
	@%p39 bra 	$L__BB1_116;
	mov.f64 	%fd227, 0d4000000000000000;
	add.rn.f64 	%fd429, %fd2, %fd227;
	bra.uni 	$L__BB1_118;
$L__BB1_116:
	setp.neu.f64 	%p40, %fd127, 0d7FF0000000000000;
	@%p40 bra 	$L__BB1_118;
	setp.lt.s32 	%p41, %r36, 0;
	setp.eq.s32 	%p42, %r34, 1062207488;
	setp.lt.s32 	%p43, %r47, 0;
	selp.b32 	%r85, 0, 2146435072, %p43;
	and.b32  	%r86, %r47, 2147483647;
	setp.ne.s32 	%p44, %r86, 1071644672;
	or.b32  	%r87, %r85, -2147483648;
	selp.b32 	%r88, %r87, %r85, %p44;
	selp.b32 	%r89, %r88, %r85, %p42;
	selp.b32 	%r90, %r89, %r85, %p41;
	mov.b32 	%r91, 0;
	mov.b64 	%fd429, {%r91, %r90};
$L__BB1_118:
	setp.eq.s32 	%p45, %r34, 1062207488;
	setp.eq.f64 	%p46, %fd2, 0d3FF0000000000000;
	selp.f64 	%fd134, 0d3FF0000000000000, %fd429, %p46;
	fma.rn.f64 	%fd228, %fd134, 0d4008000000000000, %fd126;
	fma.rn.f64 	%fd135, %fd117, %fd228, 0d3FF0000000000000;
	add.f64 	%fd229, %fd1, %fd1;
	mul.f64 	%fd230, %fd2, 0d4008000000000000;
	sub.f64 	%fd136, %fd229, %fd230;
	{
	.reg .b32 %temp; 
	mov.b64 	{%temp, %r37}, %fd136;
	}
	abs.f64 	%fd137, %fd136;
	{ // callseq 22, 0
	.param .b64 param0;
	st.param.f64 	[param0], %fd137;
	.param .b64 param1;
	st.param.f64 	[param1], 0d4000000000000000;
	.param .b64 retval0;
	call.uni (retval0), 
	__internal_accurate_pow, 
	(
	param0, 
	param1
	);
	ld.param.f64 	%fd231, [retval0];
	} // callseq 22
	setp.lt.s32 	%p47, %r37, 0;
	neg.f64 	%fd233, %fd231;
	selp.f64 	%fd234, %fd233, %fd231, %p45;
	selp.f64 	%fd431, %fd234, %fd231, %p47;
	setp.neu.f64 	%p48, %fd136, 0d0000000000000000;
	@%p48 bra 	$L__BB1_120;
	setp.eq.s32 	%p49, %r34, 1062207488;
	selp.b32 	%r93, %r37, 0, %p49;
	setp.lt.s32 	%p50, %r47, 0;
	or.b32  	%r94, %r93, 2146435072;
	selp.b32 	%r95, %r94, %r93, %p50;
	mov.b32 	%r96, 0;
	mov.b64 	%fd431, {%r96, %r95};
$L__BB1_120:
	add.f64 	%fd235, %fd136, 0d4000000000000000;
	{
	.reg .b32 %temp; 
	mov.b64 	{%temp, %r97}, %fd235;
	}
	and.b32  	%r98, %r97, 2146435072;
	setp.ne.s32 	%p51, %r98, 2146435072;
	@%p51 bra 	$L__BB1_125;
	setp.num.f64 	%p52, %fd136, %fd136;
	@%p52 bra 	$L__BB1_123;
	mov.f64 	%fd236, 0d4000000000000000;
	add.rn.f64 	%fd431, %fd136, %fd236;
	bra.uni 	$L__BB1_125;
$L__BB1_123:
	setp.neu.f64 	%p53, %fd137, 0d7FF0000000000000;
	@%p53 bra 	$L__BB1_125;
	setp.lt.s32 	%p54, %r37, 0;
	setp.eq.s32 	%p55, %r34, 1062207488;
	setp.lt.s32 	%p56, %r47, 0;
	selp.b32 	%r100, 0, 2146435072, %p56;
	and.b32  	%r101, %r47, 2147483647;
	setp.ne.s32 	%p57, %r101, 1071644672;
	or.b32  	%r102, %r100, -2147483648;
	selp.b32 	%r103, %r102, %r100, %p57;
	selp.b32 	%r104, %r103, %r100, %p55;
	selp.b32 	%r105, %r104, %r100, %p54;
	mov.b32 	%r106, 0;
	mov.b64 	%fd431, {%r106, %r105};
$L__BB1_125:
	setp.eq.f64 	%p58, %fd136, 0d3FF0000000000000;
	selp.f64 	%fd237, 0d3FF0000000000000, %fd431, %p58;
	fma.rn.f64 	%fd238, %fd1, 0dC040000000000000, 0d4032000000000000;
	fma.rn.f64 	%fd239, %fd125, 0d4028000000000000, %fd238;
	fma.rn.f64 	%fd240, %fd2, 0d4048000000000000, %fd239;
	mul.f64 	%fd241, %fd1, 0dC042000000000000;
	fma.rn.f64 	%fd242, %fd241, %fd2, %fd240;
	fma.rn.f64 	%fd243, %fd134, 0d403B000000000000, %fd242;
	fma.rn.f64 	%fd244, %fd243, %fd237, 0d403E000000000000;
	mul.f64 	%fd436, %fd135, %fd244;
	bra.uni 	$L__BB1_141;
$L__BB1_126:
	{
	.reg .b32 %temp; 
	mov.b64 	{%temp, %r38}, %fd1;
	}
	mov.f64 	%fd384, 0d4000000000000000;
	{
	.reg .b32 %temp; 
	mov.b64 	{%temp, %r282}, %fd384;
	}
	and.b32  	%r40, %r282, 2146435072;
	setp.eq.s32 	%p210, %r40, 1062207488;
	abs.f64 	%fd145, %fd1;
	{ // callseq 36, 0
	.param .b64 param0;
	st.param.f64 	[param0], %fd145;
	.param .b64 param1;
	st.param.f64 	[param1], 0d4000000000000000;
	.param .b64 retval0;
	call.uni (retval0), 
	__internal_accurate_pow, 
	(
	param0, 
	param1
	);
	ld.param.f64 	%fd385, [retval0];
	} // callseq 36
	setp.lt.s32 	%p211, %r38, 0;
	neg.f64 	%fd387, %fd385;
	selp.f64 	%fd388, %fd387, %fd385, %p210;
	selp.f64 	%fd433, %fd388, %fd385, %p211;
	setp.neu.f64 	%p212, %fd1, 0d0000000000000000;
	@%p212 bra 	$L__BB1_128;
	setp.eq.s32 	%p213, %r40, 1062207488;
	selp.b32 	%r283, %r38, 0, %p213;
	setp.lt.s32 	%p214, %r282, 0;
	or.b32  	%r284, %r283, 2146435072;
	selp.b32 	%r285, %r284, %r283, %p214;
	mov.b32 	%r286, 0;
	mov.b64 	%fd433, {%r286, %r285};
$L__BB1_128:
	add.f64 	%fd389, %fd1, 0d4000000000000000;
	{
	.reg .b32 %temp; 
	mov.b64 	{%temp, %r287}, %fd389;
	}
	and.b32  	%r288, %r287, 2146435072;
	setp.ne.s32 	%p215, %r288, 2146435072;
	@%p215 bra 	$L__BB1_133;
	setp.num.f64 	%p216, %fd1, %fd1;
	@%p216 bra 	$L__BB1_131;
	mov.f64 	%fd390, 0d4000000000000000;
	add.rn.f64 	%fd433, %fd1, %fd390;
	bra.uni 	$L__BB1_133;
$L__BB1_131:
	setp.neu.f64 	%p217, %fd145, 0d7FF0000000000000;
	@%p217 bra 	$L__BB1_133;
	setp.lt.s32 	%p218, %r38, 0;
	setp.eq.s32 	%p219, %r40, 1062207488;
	setp.lt.s32 	%p220, %r282, 0;
	selp.b32 	%r290, 0, 2146435072, %p220;
	and.b32  	%r291, %r282, 2147483647;
	setp.ne.s32 	%p221, %r291, 1071644672;
	or.b32  	%r292, %r290, -2147483648;
	selp.b32 	%r293, %r292, %r290, %p221;
	selp.b32 	%r294, %r293, %r290, %p219;
	selp.b32 	%r295, %r294, %r290, %p218;
	mov.b32 	%r296, 0;
	mov.b64 	%fd433, {%r296, %r295};
$L__BB1_133:
	setp.eq.s32 	%p222, %r40, 1062207488;
	setp.eq.f64 	%p223, %fd1, 0d3FF0000000000000;
	selp.f64 	%fd152, 0d3FF0000000000000, %fd433, %p223;
	{
	.reg .b32 %temp; 
	mov.b64 	{%temp, %r41}, %fd2;
	}
	abs.f64 	%fd153, %fd2;
	{ // callseq 37, 0
	.param .b64 param0;
	st.param.f64 	[param0], %fd153;
	.param .b64 param1;
	st.param.f64 	[param1], 0d4000000000000000;
	.param .b64 retval0;
	call.uni (retval0), 
	__internal_accurate_pow, 
	(
	param0, 
	param1
	);
	ld.param.f64 	%fd391, [retval0];
	} // callseq 37
	setp.lt.s32 	%p224, %r41, 0;
	neg.f64 	%fd393, %fd391;
	selp.f64 	%fd394, %fd393, %fd391, %p222;
	selp.f64 	%fd435, %fd394, %fd391, %p224;
	setp.neu.f64 	%p225, %fd2, 0d0000000000000000;
	@%p225 bra 	$L__BB1_135;
	setp.eq.s32 	%p226, %r40, 1062207488;
	selp.b32 	%r298, %r41, 0, %p226;
	setp.lt.s32 	%p227, %r282, 0;
	or.b32  	%r299, %r298, 2146435072;
	selp.b32 	%r300, %r299, %r298, %p227;
	mov.b32 	%r301, 0;
	mov.b64 	%fd435, {%r301, %r300};
$L__BB1_135:
	add.f64 	%fd395, %fd2, 0d4000000000000000;
	{
	.reg .b32 %temp; 
	mov.b64 	{%temp, %r302}, %fd395;
	}
	and.b32  	%r303, %r302, 2146435072;
	setp.ne.s32 	%p228, %r303, 2146435072;
	@%p228 bra 	$L__BB1_140;
	setp.num.f64 	%p229, %fd2, %fd2;
	@%p229 bra 	$L__BB1_138;
	mov.f64 	%fd396, 0d4000000000000000;
	add.rn.f64 	%fd435, %fd2, %fd396;
	bra.uni 	$L__BB1_140;
$L__BB1_138:
	setp.neu.f64 	%p230, %fd153, 0d7FF0000000000000;
	@%p230 bra 	$L__BB1_140;
	setp.lt.s32 	%p231, %r41, 0;
	setp.eq.s32 	%p232, %r40, 1062207488;
	setp.lt.s32 	%p233, %r282, 0;
	selp.b32 	%r305, 0, 2146435072, %p233;
	and.b32  	%r306, %r282, 2147483647;
	setp.ne.s32 	%p234, %r306, 1071644672;
	or.b32  	%r307, %r305, -2147483648;
	selp.b32 	%r308, %r307, %r305, %p234;
	selp.b32 	%r309, %r308, %r305, %p232;
	selp.b32 	%r310, %r309, %r305, %p231;
	mov.b32 	%r311, 0;
	mov.b64 	%fd435, {%r311, %r310};
$L__BB1_140:
	setp.eq.f64 	%p235, %fd2, 0d3FF0000000000000;
	selp.f64 	%fd397, 0d3FF0000000000000, %fd435, %p235;
	add.f64 	%fd436, %fd152, %fd397;
$L__BB1_141:
	cvt.rn.f32.f64 	%f1, %fd436;
	ld.global.f32 	%f2, [fbest];
	setp.leu.f32 	%p236, %f2, %f1;
	@%p236 bra 	$L__BB1_143;
	atom.global.exch.b32 	%r312, [ib], %r1;
	mov.b32 	%r313, %f1;
	atom.global.exch.b32 	%r314, [fbest], %r313;
$L__BB1_143:
	cvta.to.global.u64 	%rd16, %rd1;
	bar.sync 	0;
	ld.global.u32 	%r315, [ib];
	st.global.u32 	[%rd16], %r315;
	ret;

}
.func  (.param .align 16 .b8 func_retval0[16]) __internal_trig_reduction_slowpathd(
	.param .b64 __internal_trig_reduction_slowpathd_param_0
)
{
	.local .align 8 .b8 	__local_depot2[40];
	.reg .b64 	%SP;
	.reg .b64 	%SPL;
	.reg .pred 	%p<10>;
	.reg .b32 	%r<47>;
	.reg .b64 	%rd<74>;
	.reg .b64 	%fd<5>;

	mov.u64 	%SPL, __local_depot2;
	ld.param.f64 	%fd4, [__internal_trig_reduction_slowpathd_param_0];
	add.u64 	%rd1, %SPL, 0;
	{
	.reg .b32 %temp; 
	mov.b64 	{%temp, %r1}, %fd4;
	}
	shr.u32 	%r2, %r1, 20;
	and.b32  	%r3, %r2, 2047;
	setp.eq.s32 	%p1, %r3, 2047;
	mov.b32 	%r46, 0;
	@%p1 bra 	$L__BB2_9;
	add.s32 	%r20, %r3, -1024;
	mov.b64 	%rd20, %fd4;
	shl.b64 	%rd2, %rd20, 11;
	shr.u32 	%r4, %r20, 6;
	sub.s32 	%r45, 15, %r4;
	sub.s32 	%r21, 19, %r4;
	setp.lt.u32 	%p2, %r20, 128;
	selp.b32 	%r6, 18, %r21, %p2;
	setp.ge.s32 	%p3, %r45, %r6;
	mov.b64 	%rd70, 0;
	@%p3 bra 	$L__BB2_4;
	add.s32 	%r23, %r6, %r4;
	neg.s32 	%r43, %r23;
	or.b64  	%rd3, %rd2, -9223372036854775808;
	mov.b64 	%rd70, 0;
	mov.b32 	%r42, 0;
	mov.u64 	%rd25, __cudart_i2opi_d;
	mov.u32 	%r44, %r45;
$L__BB2_3:
	.pragma "nounroll";
	mul.wide.s32 	%rd22, %r42, 8;
	add.s64 	%rd23, %rd1, %rd22;
	mul.wide.s32 	%rd24, %r44, 8;
	add.s64 	%rd26, %rd25, %rd24;
	ld.global.nc.u64 	%rd27, [%rd26];
	{
	.reg .u32 %r0, %r1, %r2, %r3, %alo, %ahi, %blo, %bhi, %clo, %chi;
	mov.b64 	{%alo,%ahi}, %rd27;
	mov.b64 	{%blo,%bhi}, %rd3;
	mov.b64 	{%clo,%chi}, %rd70;
	mad.lo.cc.u32 	%r0, %alo, %blo, %clo;
	madc.hi.cc.u32 	%r1, %alo, %blo, %chi;
	madc.hi.u32 	%r2, %alo, %bhi, 0;
	mad.lo.cc.u32 	%r1, %alo, %bhi, %r1;
	madc.hi.cc.u32 	%r2, %ahi, %blo, %r2;
	madc.hi.u32 	%r3, %ahi, %bhi, 0;
	mad.lo.cc.u32 	%r1, %ahi, %blo, %r1;
	madc.lo.cc.u32 	%r2, %ahi, %bhi, %r2;
	addc.u32 	%r3, %r3, 0;
	mov.b64 	%rd28, {%r0,%r1};
	mov.b64 	%rd70, {%r2,%r3};
	}
	st.local.u64 	[%rd23], %rd28;
	add.s32 	%r44, %r44, 1;
	add.s32 	%r43, %r43, 1;
	add.s32 	%r42, %r42, 1;
	setp.ne.s32 	%p4, %r43, -15;
	mov.u32 	%r45, %r6;
	@%p4 bra 	$L__BB2_3;
$L__BB2_4:
	cvt.s64.s32 	%rd29, %r45;
	cvt.u64.u32 	%rd30, %r4;
	add.s64 	%rd31, %rd30, %rd29;
	shl.b64 	%rd32, %rd31, 3;
	add.s64 	%rd33, %rd1, %rd32;
	st.local.u64 	[%rd33+-120], %rd70;
	and.b32  	%r15, %r2, 63;
	ld.local.u64 	%rd72, [%rd1+16];
	ld.local.u64 	%rd71, [%rd1+24];
	setp.eq.s32 	%p5, %r15, 0;
	@%p5 bra 	$L__BB2_6;
	shl.b64 	%rd34, %rd71, %r15;
	shr.u64 	%rd35, %rd72, 1;
	xor.b32  	%r24, %r15, 63;
	shr.u64 	%rd36, %rd35, %r24;
	or.b64  	%rd71, %rd34, %rd36;
	ld.local.u64 	%rd37, [%rd1+8];
	shl.b64 	%rd38, %rd72, %r15;
	shr.u64 	%rd39, %rd37, 1;
	shr.u64 	%rd40, %rd39, %r24;
	or.b64  	%rd72, %rd38, %rd40;
$L__BB2_6:
	and.b32  	%r25, %r1, -2147483648;
	shr.u64 	%rd41, %rd71, 62;
	cvt.u32.u64 	%r26, %rd41;
	mov.b64 	{%r27, %r28}, %rd71;
	mov.b64 	{%r29, %r30}, %rd72;
	shf.l.wrap.b32 	%r31, %r30, %r27, 2;
	shf.l.wrap.b32 	%r32, %r27, %r28, 2;
	mov.b64 	%rd42, {%r31, %r32};
	shl.b64 	%rd43, %rd72, 2;
	shr.u64 	%rd44, %rd42, 63;
	cvt.u32.u64 	%r33, %rd44;
	add.s32 	%r34, %r33, %r26;
	setp.eq.s32 	%p6, %r25, 0;
	neg.s32 	%r35, %r34;
	selp.b32 	%r46, %r34, %r35, %p6;
	setp.gt.s64 	%p7, %rd42, -1;
	mov.b64 	%rd45, 0;
	{
	.reg .u32 %r0, %r1, %r2, %r3, %a0, %a1, %a2, %a3, %b0, %b1, %b2, %b3;
	mov.b64 	{%a0,%a1}, %rd45;
	mov.b64 	{%a2,%a3}, %rd45;
	mov.b64 	{%b0,%b1}, %rd43;
	mov.b64 	{%b2,%b3}, %rd42;
	sub.cc.u32 	%r0, %a0, %b0;
	subc.cc.u32 	%r1, %a1, %b1;
	subc.cc.u32 	%r2, %a2, %b2;
	subc.u32 	%r3, %a3, %b3;
	mov.b64 	%rd46, {%r0,%r1};
	mov.b64 	%rd47, {%r2,%r3};
	}
	xor.b32  	%r36, %r25, -2147483648;
	selp.b64 	%rd73, %rd42, %rd47, %p7;
	selp.b64 	%rd14, %rd43, %rd46, %p7;
	selp.b32 	%r17, %r25, %r36, %p7;
	clz.b64 	%r37, %rd73;
	cvt.u64.u32 	%rd15, %r37;
	setp.eq.s32 	%p8, %r37, 0;
	@%p8 bra 	$L__BB2_8;
	cvt.u32.u64 	%r38, %rd15;
	and.b32  	%r39, %r38, 63;
	shl.b64 	%rd48, %rd73, %r39;
	shr.u64 	%rd49, %rd14, 1;
	not.b32 	%r40, %r38;
	and.b32  	%r41, %r40, 63;
	shr.u64 	%rd50, %rd49, %r41;
	or.b64  	%rd73, %rd48, %rd50;
$L__BB2_8:
	mov.b64 	%rd51, -3958705157555305931;
	{
	.reg .u32 %r0, %r1, %r2, %r3, %alo, %ahi, %blo, %bhi;
	mov.b64 	{%alo,%ahi}, %rd73;
	mov.b64 	{%blo,%bhi}, %rd51;
	mul.lo.u32 	%r0, %alo, %blo;
	mul.hi.u32 	%r1, %alo, %blo;
	mad.lo.cc.u32 	%r1, %alo, %bhi, %r1;
	madc.hi.u32 	%r2, %alo, %bhi, 0;
	mad.lo.cc.u32 	%r1, %ahi, %blo, %r1;
	madc.hi.cc.u32 	%r2, %ahi, %blo, %r2;
	madc.hi.u32 	%r3, %ahi, %bhi, 0;
	mad.lo.cc.u32 	%r2, %ahi, %bhi, %r2;
	addc.u32 	%r3, %r3, 0;
	mov.b64 	%rd52, {%r0,%r1};
	mov.b64 	%rd53, {%r2,%r3};
	}
	setp.gt.s64 	%p9, %rd53, 0;
	{
	.reg .u32 %r0, %r1, %r2, %r3, %a0, %a1, %a2, %a3, %b0, %b1, %b2, %b3;
	mov.b64 	{%a0,%a1}, %rd52;
	mov.b64 	{%a2,%a3}, %rd53;
	mov.b64 	{%b0,%b1}, %rd52;
	mov.b64 	{%b2,%b3}, %rd53;
	add.cc.u32 	%r0, %a0, %b0;
	addc.cc.u32 	%r1, %a1, %b1;
	addc.cc.u32 	%r2, %a2, %b2;
	addc.u32 	%r3, %a3, %b3;
	mov.b64 	%rd54, {%r0,%r1};
	mov.b64 	%rd55, {%r2,%r3};
	}
	selp.b64 	%rd56, %rd55, %rd53, %p9;
	selp.s64 	%rd57, -1, 0, %p9;
	sub.s64 	%rd58, %rd57, %rd15;
	cvt.u64.u32 	%rd59, %r17;
	shl.b64 	%rd60, %rd59, 32;
	add.s64 	%rd61, %rd56, 1;
	shr.u64 	%rd62, %rd61, 10;
	add.s64 	%rd63, %rd62, 1;
	shr.u64 	%rd64, %rd63, 1;
	shl.b64 	%rd65, %rd58, 52;
	add.s64 	%rd66, %rd65, %rd64;
	add.s64 	%rd67, %rd66, 4602678819172646912;
	or.b64  	%rd68, %rd67, %rd60;
	mov.b64 	%fd4, %rd68;
$L__BB2_9:
	st.param.f64 	[func_retval0], %fd4;
	st.param.b32 	[func_retval0+8], %r46;
	ret;

}
.func  (.param .b64 func_retval0) __internal_accurate_pow(
	.param .b64 __internal_accurate_pow_param_0,
	.param .b64 __internal_accurate_pow_param_1
)
{
	.reg .pred 	%p<8>;
	.reg .b32 	%r<49>;
	.reg .b32 	%f<3>;
	.reg .b64 	%fd<109>;

	ld.param.f64 	%fd10, [__internal_accurate_pow_param_0];
	ld.param.f64 	%fd11, [__internal_accurate_pow_param_1];
	{
	.reg .b32 %temp; 
	mov.b64 	{%temp, %r46}, %fd10;
	}
	{
	.reg .b32 %temp; 
	mov.b64 	{%r45, %temp}, %fd10;
	}
	shr.u32 	%r47, %r46, 20;
	setp.gt.u32 	%p1, %r46, 1048575;
	@%p1 bra 	$L__BB3_2;
	mul.f64 	%fd12, %fd10, 0d4350000000000000;
	{
	.reg .b32 %temp; 
	mov.b64 	{%temp, %r46}, %fd12;
	}
	{
	.reg .b32 %temp; 
	mov.b64 	{%r45, %temp}, %fd12;
	}
	shr.u32 	%r16, %r46, 20;
	add.s32 	%r47, %r16, -54;
$L__BB3_2:
	add.s32 	%r48, %r47, -1023;
	and.b32  	%r17, %r46, -2146435073;
	or.b32  	%r18, %r17, 1072693248;
	mov.b64 	%fd107, {%r45, %r18};
	setp.lt.u32 	%p2, %r18, 1073127583;
	@%p2 bra 	$L__BB3_4;
	{
	.reg .b32 %temp; 
	mov.b64 	{%r19, %temp}, %fd107;
	}
	{
	.reg .b32 %temp; 
	mov.b64 	{%temp, %r20}, %fd107;
	}
	add.s32 	%r21, %r20, -1048576;
	mov.b64 	%fd107, {%r19, %r21};
	add.s32 	%r48, %r47, -1022;
$L__BB3_4:
	add.f64 	%fd13, %fd107, 0dBFF0000000000000;
	add.f64 	%fd14, %fd107, 0d3FF0000000000000;
	rcp.approx.ftz.f64 	%fd15, %fd14;
	neg.f64 	%fd16, %fd14;
	fma.rn.f64 	%fd17, %fd16, %fd15, 0d3FF0000000000000;
	fma.rn.f64 	%fd18, %fd17, %fd17, %fd17;
	fma.rn.f64 	%fd19, %fd18, %fd15, %fd15;
	mul.f64 	%fd20, %fd13, %fd19;
	fma.rn.f64 	%fd21, %fd13, %fd19, %fd20;
	mul.f64 	%fd22, %fd21, %fd21;
	fma.rn.f64 	%fd23, %fd22, 0d3EB0F5FF7D2CAFE2, 0d3ED0F5D241AD3B5A;
	fma.rn.f64 	%fd24, %fd23, %fd22, 0d3EF3B20A75488A3F;
	fma.rn.f64 	%fd25, %fd24, %fd22, 0d3F1745CDE4FAECD5;
	fma.rn.f64 	%fd26, %fd25, %fd22, 0d3F3C71C7258A578B;
	fma.rn.f64 	%fd27, %fd26, %fd22, 0d3F6249249242B910;
	fma.rn.f64 	%fd28, %fd27, %fd22, 0d3F89999999999DFB;
	sub.f64 	%fd29, %fd13, %fd21;
	add.f64 	%fd30, %fd29, %fd29;
	neg.f64 	%fd31, %fd21;
	fma.rn.f64 	%fd32, %fd31, %fd13, %fd30;
	mul.f64 	%fd33, %fd19, %fd32;
	fma.rn.f64 	%fd34, %fd22, %fd28, 0d3FB5555555555555;
	mov.f64 	%fd35, 0d3FB5555555555555;
	sub.f64 	%fd36, %fd35, %fd34;
	fma.rn.f64 	%fd37, %fd22, %fd28, %fd36;
	add.f64 	%fd38, %fd37, 0dBC46A4CB00B9E7B0;
	add.f64 	%fd39, %fd34, %fd38;
	sub.f64 	%fd40, %fd34, %fd39;
	add.f64 	%fd41, %fd38, %fd40;
	mul.rn.f64 	%fd42, %fd21, %fd21;
	neg.f64 	%fd43, %fd42;
	fma.rn.f64 	%fd44, %fd21, %fd21, %fd43;
	{
	.reg .b32 %temp; 
	mov.b64 	{%r22, %temp}, %fd33;
	}
	{
	.reg .b32 %temp; 
	mov.b64 	{%temp, %r23}, %fd33;
	}
	add.s32 	%r24, %r23, 1048576;
	mov.b64 	%fd45, {%r22, %r24};
	fma.rn.f64 	%fd46, %fd21, %fd45, %fd44;
	mul.rn.f64 	%fd47, %fd42, %fd21;
	neg.f64 	%fd48, %fd47;
	fma.rn.f64 	%fd49, %fd42, %fd21, %fd48;
	fma.rn.f64 	%fd50, %fd42, %fd33, %fd49;
	fma.rn.f64 	%fd51, %fd46, %fd21, %fd50;
	mul.rn.f64 	%fd52, %fd39, %fd47;
	neg.f64 	%fd53, %fd52;
	fma.rn.f64 	%fd54, %fd39, %fd47, %fd53;
	fma.rn.f64 	%fd55, %fd39, %fd51, %fd54;
	fma.rn.f64 	%fd56, %fd41, %fd47, %fd55;
	add.f64 	%fd57, %fd52, %fd56;
	sub.f64 	%fd58, %fd52, %fd57;
	add.f64 	%fd59, %fd56, %fd58;
	add.f64 	%fd60, %fd21, %fd57;
	sub.f64 	%fd61, %fd21, %fd60;
	add.f64 	%fd62, %fd57, %fd61;
	add.f64 	%fd63, %fd59, %fd62;
	add.f64 	%fd64, %fd33, %fd63;
	add.f64 	%fd65, %fd60, %fd64;
	sub.f64 	%fd66, %fd60, %fd65;
	add.f64 	%fd67, %fd64, %fd66;
	xor.b32  	%r25, %r48, -2147483648;
	mov.b32 	%r26, 1127219200;
	mov.b64 	%fd68, {%r25, %r26};
	mov.b32 	%r27, -2147483648;
	mov.b64 	%fd69, {%r27, %r26};
	sub.f64 	%fd70, %fd68, %fd69;
	fma.rn.f64 	%fd71, %fd70, 0d3FE62E42FEFA39EF, %fd65;
	fma.rn.f64 	%fd72, %fd70, 0dBFE62E42FEFA39EF, %fd71;
	sub.f64 	%fd73, %fd72, %fd65;
	sub.f64 	%fd74, %fd67, %fd73;
	fma.rn.f64 	%fd75, %fd70, 0d3C7ABC9E3B39803F, %fd74;
	add.f64 	%fd76, %fd71, %fd75;
	sub.f64 	%fd77, %fd71, %fd76;
	add.f64 	%fd78, %fd75, %fd77;
	{
	.reg .b32 %temp; 
	mov.b64 	{%temp, %r28}, %fd11;
	}
	{
	.reg .b32 %temp; 
	mov.b64 	{%r29, %temp}, %fd11;
	}
	shl.b32 	%r30, %r28, 1;
	setp.gt.u32 	%p3, %r30, -33554433;
	and.b32  	%r31, %r28, -15728641;
	selp.b32 	%r32, %r31, %r28, %p3;
	mov.b64 	%fd79, {%r29, %r32};
	mul.rn.f64 	%fd80, %fd76, %fd79;
	neg.f64 	%fd81, %fd80;
	fma.rn.f64 	%fd82, %fd76, %fd79, %fd81;
	fma.rn.f64 	%fd83, %fd78, %fd79, %fd82;
	add.f64 	%fd4, %fd80, %fd83;
	sub.f64 	%fd84, %fd80, %fd4;
	add.f64 	%fd5, %fd83, %fd84;
	fma.rn.f64 	%fd85, %fd4, 0d3FF71547652B82FE, 0d4338000000000000;
	{
	.reg .b32 %temp; 
	mov.b64 	{%r13, %temp}, %fd85;
	}
	mov.f64 	%fd86, 0dC338000000000000;
	add.rn.f64 	%fd87, %fd85, %fd86;
	fma.rn.f64 	%fd88, %fd87, 0dBFE62E42FEFA39EF, %fd4;
	fma.rn.f64 	%fd89, %fd87, 0dBC7ABC9E3B39803F, %fd88;
	fma.rn.f64 	%fd90, %fd89, 0d3E5ADE1569CE2BDF, 0d3E928AF3FCA213EA;
	fma.rn.f64 	%fd91, %fd90, %fd89, 0d3EC71DEE62401315;
	fma.rn.f64 	%fd92, %fd91, %fd89, 0d3EFA01997C89EB71;
	fma.rn.f64 	%fd93, %fd92, %fd89, 0d3F2A01A014761F65;
	fma.rn.f64 	%fd94, %fd93, %fd89, 0d3F56C16C1852B7AF;
	fma.rn.f64 	%fd95, %fd94, %fd89, 0d3F81111111122322;
	fma.rn.f64 	%fd96, %fd95, %fd89, 0d3FA55555555502A1;
	fma.rn.f64 	%fd97, %fd96, %fd89, 0d3FC5555555555511;
	fma.rn.f64 	%fd98, %fd97, %fd89, 0d3FE000000000000B;
	fma.rn.f64 	%fd99, %fd98, %fd89, 0d3FF0000000000000;
	fma.rn.f64 	%fd100, %fd99, %fd89, 0d3FF0000000000000;
	{
	.reg .b32 %temp; 
	mov.b64 	{%r14, %temp}, %fd100;
	}
	{
	.reg .b32 %temp; 
	mov.b64 	{%temp, %r15}, %fd100;
	}
	shl.b32 	%r33, %r13, 20;
	add.s32 	%r34, %r33, %r15;
	mov.b64 	%fd108, {%r14, %r34};
	{
	.reg .b32 %temp; 
	mov.b64 	{%temp, %r35}, %fd4;
	}
	mov.b32 	%f2, %r35;
	abs.f32 	%f1, %f2;
	setp.lt.f32 	%p4, %f1, 0f4086232B;
	@%p4 bra 	$L__BB3_7;
	setp.lt.f64 	%p5, %fd4, 0d0000000000000000;
	add.f64 	%fd101, %fd4, 0d7FF0000000000000;
	selp.f64 	%fd108, 0d0000000000000000, %fd101, %p5;
	setp.geu.f32 	%p6, %f1, 0f40874800;
	@%p6 bra 	$L__BB3_7;
	shr.u32 	%r36, %r13, 31;
	add.s32 	%r37, %r13, %r36;
	shr.s32 	%r38, %r37, 1;
	shl.b32 	%r39, %r38, 20;
	add.s32 	%r40, %r15, %r39;
	mov.b64 	%fd102, {%r14, %r40};
	sub.s32 	%r41, %r13, %r38;
	shl.b32 	%r42, %r41, 20;
	add.s32 	%r43, %r42, 1072693248;
	mov.b32 	%r44, 0;
	mov.b64 	%fd103, {%r44, %r43};
	mul.f64 	%fd108, %fd103, %fd102;
$L__BB3_7:
	abs.f64 	%fd104, %fd108;
	setp.eq.f64 	%p7, %fd104, 0d7FF0000000000000;
	fma.rn.f64 	%fd105, %fd108, %fd5, %fd108;
	selp.f64 	%fd106, %fd108, %fd105, %p7;
	st.param.f64 	[func_retval0], %fd106;
	ret;

}


// ===== COMPILED SASS (sm_100) =====

	.target	sm_100

	.elftype	@"ET_EXEC"


//--------------------- .note.nv.tkinfo           --------------------------
	.section	.note.nv.tkinfo,"",@"SHT_NOTE"
	.sectionflags	@"SHF_NOTE_NV_TKINFO"
	.tkinfo
        /*0018*/ 	.word	0x00000002
        /*0030*/ 	.string	""
        /*0030*/ 	.string	"ptxas"
        /*0030*/ 	.string	"Cuda compilation tools, release 13.0, V13.0.88"
        /*0030*/ 	.string	"Build cuda_13.0.r13.0/compiler.36424714_0"
        /*0030*/ 	.string	"-arch sm_100 -m 64 "



//--------------------- .note.nv.cuinfo           --------------------------
	.section	.note.nv.cuinfo,"",@"SHT_NOTE"
	.sectionflags	@"SHF_NOTE_NV_CUINFO"
        /*0018*/ 	.short	0x0002
        /*001a*/ 	.short	0x0064
        /*001c*/ 	.short	0x0082
	.zero		2


//--------------------- .nv.info                  --------------------------
	.section	.nv.info,"",@"SHT_CUDA_INFO"
	.align	4


	//----- nvinfo : EIATTR_REGCOUNT
	.align		4
        /*0000*/ 	.byte	0x04, 0x2f
        /*0002*/ 	.short	(.L_14 - .L_13)
	.align		4
.L_13:
        /*0004*/ 	.word	index@(_Z11initPkernelP5PointiiPiji)
        /*0008*/ 	.word	0x00000028


	//----- nvinfo : EIATTR_FRAME_SIZE
	.align		4
.L_14:
        /*000c*/ 	.byte	0x04, 0x11
        /*000e*/ 	.short	(.L_16 - .L_15)
	.align		4
.L_15:
        /*0010*/ 	.word	index@($_Z11initPkernelP5PointiiPiji$__internal_trig_reduction_slowpathd)
        /*0014*/ 	.word	0x00000028


	//----- nvinfo : EIATTR_FRAME_SIZE
	.align		4
.L_16:
        /*0018*/ 	.byte	0x04, 0x11
        /*001a*/ 	.short	(.L_18 - .L_17)
	.align		4
.L_17:
        /*001c*/ 	.word	index@($_Z11initPkernelP5PointiiPiji$__internal_accurate_pow)
        /*0020*/ 	.word	0x00000028


	//----- nvinfo : EIATTR_FRAME_SIZE
	.align		4
.L_18:
        /*0024*/ 	.byte	0x04, 0x11
        /*0026*/ 	.short	(.L_20 - .L_19)
	.align		4
.L_19:
        /*0028*/ 	.word	index@(_Z11initPkernelP5PointiiPiji)
        /*002c*/ 	.word	0x00000028


	//----- nvinfo : EIATTR_REGCOUNT
	.align		4
.L_20:
        /*0030*/ 	.byte	0x04, 0x2f
        /*0032*/ 	.short	(.L_22 - .L_21)
	.align		4
.L_21:
        /*0034*/ 	.word	index@(_Z13updatePkernelP5PointiiPii)
        /*0038*/ 	.word	0x00000028


	//----- nvinfo : EIATTR_FRAME_SIZE
	.align		4
.L_22:
        /*003c*/ 	.byte	0x04, 0x11
        /*003e*/ 	.short	(.L_24 - .L_23)
	.align		4
.L_23:
        /*0040*/ 	.word	index@($_Z13updatePkernelP5PointiiPii$__internal_trig_reduction_slowpathd)
        /*0044*/ 	.word	0x00000028


	//----- nvinfo : EIATTR_FRAME_SIZE
	.align		4
.L_24:
        /*0048*/ 	.byte	0x04, 0x11
        /*004a*/ 	.short	(.L_26 - .L_25)
	.align		4
.L_25:
        /*004c*/ 	.word	index@($_Z13updatePkernelP5PointiiPii$__internal_accurate_pow)
        /*0050*/ 	.word	0x00000028


	//----- nvinfo : EIATTR_FRAME_SIZE
	.align		4
.L_26:
        /*0054*/ 	.byte	0x04, 0x11
        /*0056*/ 	.short	(.L_28 - .L_27)
	.align		4
.L_27:
        /*0058*/ 	.word	index@(_Z13updatePkernelP5PointiiPii)
        /*005c*/ 	.word	0x00000028


	//----- nvinfo : EIATTR_MIN_STACK_SIZE
	.align		4
.L_28:
        /*0060*/ 	.byte	0x04, 0x12
        /*0062*/ 	.short	(.L_30 - .L_29)
	.align		4
.L_29:
        /*0064*/ 	.word	index@(_Z13updatePkernelP5PointiiPii)
        /*0068*/ 	.word	0x00000028


	//----- nvinfo : EIATTR_MIN_STACK_SIZE
	.align		4
.L_30:
        /*006c*/ 	.byte	0x04, 0x12
        /*006e*/ 	.short	(.L_32 - .L_31)
	.align		4
.L_31:
        /*0070*/ 	.word	index@(_Z11initPkernelP5PointiiPiji)
        /*0074*/ 	.word	0x00000028
.L_32:


//--------------------- .nv.compat                --------------------------
	.section	.nv.compat,"",@"SHT_CUDA_COMPAT_INFO"
	.align	4
        /*0000*/ 	.byte	0x02, 0x09, 0x00, 0x00, 0x02, 0x02, 0x01, 0x00, 0x02, 0x05, 0x05, 0x00, 0x03, 0x07, 0x01, 0x01
        /*0010*/ 	.byte	0x02, 0x03, 0x00, 0x00, 0x02, 0x06, 0x01, 0x00, 0x04, 0x0b, 0x08, 0x00, 0x01, 0x00, 0x00, 0x00
        /*0020*/ 	.byte	0x00, 0x00, 0x00, 0x00


//--------------------- .nv.info._Z13updatePkernelP5PointiiPii --------------------------
	.section	.nv.info._Z13updatePkernelP5PointiiPii,"",@"SHT_CUDA_INFO"
	.sectionflags	@""
	.align	4


	//----- nvinfo : EIATTR_CUDA_API_VERSION
	.align		4
        /*0000*/ 	.byte	0x04, 0x37
        /*0002*/ 	.short	(.L_34 - .L_33)
.L_33:
        /*0004*/ 	.word	0x00000082


	//----- nvinfo : EIATTR_KPARAM_INFO
	.align		4
.L_34:
        /*0008*/ 	.byte	0x04, 0x17
        /*000a*/ 	.short	(.L_36 - .L_35)
.L_35:
        /*000c*/ 	.word	0x00000000
        /*0010*/ 	.short	0x0004
        /*0012*/ 	.short	0x0018
        /*0014*/ 	.byte	0x00, 0xf0, 0x11, 0x00


	//----- nvinfo : EIATTR_KPARAM_INFO
	.align		4
.L_36:
        /*0018*/ 	.byte	0x04, 0x17
        /*001a*/ 	.short	(.L_38 - .L_37)
.L_37:
        /*001c*/ 	.word	0x00000000
        /*0020*/ 	.short	0x0003
        /*0022*/ 	.short	0x0010
        /*0024*/ 	.byte	0x00, 0xf5, 0x21, 0x00


	//----- nvinfo : EIATTR_KPARAM_INFO
	.align		4
.L_38:
        /*0028*/ 	.byte	0x04, 0x17
        /*002a*/ 	.short	(.L_40 - .L_39)
.L_39:
        /*002c*/ 	.word	0x00000000
        /*0030*/ 	.short	0x0002
        /*0032*/ 	.short	0x000c
        /*0034*/ 	.byte	0x00, 0xf0, 0x11, 0x00


	//----- nvinfo : EIATTR_KPARAM_INFO
	.align		4
.L_40:
        /*0038*/ 	.byte	0x04, 0x17
        /*003a*/ 	.short	(.L_42 - .L_41)
.L_41:
        /*003c*/ 	.word	0x00000000
        /*0040*/ 	.short	0x0001
        /*0042*/ 	.short	0x0008
        /*0044*/ 	.byte	0x00, 0xf0, 0x11, 0x00


	//----- nvinfo : EIATTR_KPARAM_INFO
	.align		4
.L_42:
        /*0048*/ 	.byte	0x04, 0x17
        /*004a*/ 	.short	(.L_44 - .L_43)
.L_43:
        /*004c*/ 	.word	0x00000000
        /*0050*/ 	.short	0x0000
        /*0052*/ 	.short	0x0000
        /*0054*/ 	.byte	0x00, 0xf5, 0x21, 0x00


	//----- nvinfo : EIATTR_SPARSE_MMA_MASK
	.align		4
.L_44:
        /*0058*/ 	.byte	0x03, 0x50
        /*005a*/ 	.short	0x0000


	//----- nvinfo : EIATTR_MAXREG_COUNT
	.align		4
        /*005c*/ 	.byte	0x03, 0x1b
        /*005e*/ 	.short	0x00ff


	//----- nvinfo : EIATTR_NUM_BARRIERS
	.align		4
        /*0060*/ 	.byte	0x02, 0x4c
        /*0062*/ 	.byte	0x01
	.zero		1


	//----- nvinfo : EIATTR_MERCURY_ISA_VERSION
	.align		4
        /*0064*/ 	.byte	0x03, 0x5f
        /*0066*/ 	.short	0x0101


	//----- nvinfo : EIATTR_VRC_CTA_INIT_COUNT
	.align		4
        /*0068*/ 	.byte	0x02, 0x4a
	.zero		1
	.zero		1


	//----- nvinfo : EIATTR_EXIT_INSTR_OFFSETS
	.align		4
        /*006c*/ 	.byte	0x04, 0x1c
        /*006e*/ 	.short	(.L_46 - .L_45)


	//   ....[0]....
.L_45:
        /*0070*/ 	.word	0x00002b00


	//----- nvinfo : EIATTR_INDIRECT_BRANCH_TARGETS
	.align		4
.L_46:
        /*0074*/ 	.byte	0x04, 0x34
        /*0076*/ 	.short	(.L_48 - .L_47)


	//   ....[0]....
.L_47:
        /*0078*/ 	.word	.L_x_144@srel
        /*007c*/ 	.short	0x0
        /*007e*/ 	.short	0x0
        /*0080*/ 	.word	0x3
        /*0084*/ 	.word	.L_x_145@srel
        /*0088*/ 	.word	.L_x_146@srel
        /*008c*/ 	.word	.L_x_147@srel


	//   ....[1]....
        /*0090*/ 	.word	.L_x_148@srel
        /*0094*/ 	.short	0x0
        /*0096*/ 	.short	0x0
        /*0098*/ 	.word	0x4
        /*009c*/ 	.word	.L_x_149@srel
        /*00a0*/ 	.word	.L_x_150@srel
        /*00a4*/ 	.word	.L_x_151@srel
        /*00a8*/ 	.word	.L_x_147@srel


	//----- nvinfo : EIATTR_CRS_STACK_SIZE
	.align		4
.L_48:
        /*00ac*/ 	.byte	0x04, 0x1e
        /*00ae*/ 	.short	(.L_50 - .L_49)
.L_49:
        /*00b0*/ 	.word	0x00000000


	//----- nvinfo : EIATTR_CBANK_PARAM_SIZE
	.align		4
.L_50:
        /*00b4*/ 	.byte	0x03, 0x19
        /*00b6*/ 	.short	0x001c


	//----- nvinfo : EIATTR_PARAM_CBANK
	.align		4
        /*00b8*/ 	.byte	0x04, 0x0a
        /*00ba*/ 	.short	(.L_52 - .L_51)
	.align		4
.L_51:
        /*00bc*/ 	.word	index@(.nv.constant0._Z13updatePkernelP5PointiiPii)
        /*00c0*/ 	.short	0x0380
        /*00c2*/ 	.short	0x001c


	//----- nvinfo : EIATTR_SW_WAR
	.align		4
.L_52:
        /*00c4*/ 	.byte	0x04, 0x36
        /*00c6*/ 	.short	(.L_54 - .L_53)
.L_53:
        /*00c8*/ 	.word	0x00000008
.L_54:


//--------------------- .nv.info._Z11initPkernelP5PointiiPiji --------------------------
	.section	.nv.info._Z11initPkernelP5PointiiPiji,"",@"SHT_CUDA_INFO"
	.sectionflags	@""
	.align	4


	//----- nvinfo : EIATTR_CUDA_API_VERSION
	.align		4
        /*0000*/ 	.byte	0x04, 0x37
        /*0002*/ 	.short	(.L_56 - .L_55)
.L_55:
        /*0004*/ 	.word	0x00000082


	//----- nvinfo : EIATTR_KPARAM_INFO
	.align		4
.L_56:
        /*0008*/ 	.byte	0x04, 0x17
        /*000a*/ 	.short	(.L_58 - .L_57)
.L_57:
        /*000c*/ 	.word	0x00000000
        /*0010*/ 	.short	0x0005
        /*0012*/ 	.short	0x001c
        /*0014*/ 	.byte	0x00, 0xf0, 0x11, 0x00


	//----- nvinfo : EIATTR_KPARAM_INFO
	.align		4
.L_58:
        /*0018*/ 	.byte	0x04, 0x17
        /*001a*/ 	.short	(.L_60 - .L_59)
.L_59:
        /*001c*/ 	.word	0x00000000
        /*0020*/ 	.short	0x0004
        /*0022*/ 	.short	0x0018
        /*0024*/ 	.byte	0x00, 0xf0, 0x11, 0x00


	//----- nvinfo : EIATTR_KPARAM_INFO
	.align		4
.L_60:
        /*0028*/ 	.byte	0x04, 0x17
        /*002a*/ 	.short	(.L_62 - .L_61)
.L_61:
        /*002c*/ 	.word	0x00000000
        /*0030*/ 	.short	0x0003
        /*0032*/ 	.short	0x0010
        /*0034*/ 	.byte	0x00, 0xf5, 0x21, 0x00


	//----- nvinfo : EIATTR_KPARAM_INFO
	.align		4
.L_62:
        /*0038*/ 	.byte	0x04, 0x17
        /*003a*/ 	.short	(.L_64 - .L_63)
.L_63:
        /*003c*/ 	.word	0x00000000
        /*0040*/ 	.short	0x0002
        /*0042*/ 	.short	0x000c
        /*0044*/ 	.byte	0x00, 0xf0, 0x11, 0x00


	//----- nvinfo : EIATTR_KPARAM_INFO
	.align		4
.L_64:
        /*0048*/ 	.byte	0x04, 0x17
        /*004a*/ 	.short	(.L_66 - .L_65)
.L_65:
        /*004c*/ 	.word	0x00000000
        /*0050*/ 	.short	0x0001
        /*0052*/ 	.short	0x0008
        /*0054*/ 	.byte	0x00, 0xf0, 0x11, 0x00


	//----- nvinfo : EIATTR_KPARAM_INFO
	.align		4
.L_66:
        /*0058*/ 	.byte	0x04, 0x17
        /*005a*/ 	.short	(.L_68 - .L_67)
.L_67:
        /*005c*/ 	.word	0x00000000
        /*0060*/ 	.short	0x0000
        /*0062*/ 	.short	0x0000
        /*0064*/ 	.byte	0x00, 0xf5, 0x21, 0x00


	//----- nvinfo : EIATTR_SPARSE_MMA_MASK
	.align		4
.L_68:
        /*0068*/ 	.byte	0x03, 0x50
        /*006a*/ 	.short	0x0000


	//----- nvinfo : EIATTR_MAXREG_COUNT
	.align		4
        /*006c*/ 	.byte	0x03, 0x1b
        /*006e*/ 	.short	0x00ff


	//----- nvinfo : EIATTR_NUM_BARRIERS
	.align		4
        /*0070*/ 	.byte	0x02, 0x4c
        /*0072*/ 	.byte	0x01
	.zero		1


	//----- nvinfo : EIATTR_MERCURY_ISA_VERSION
	.align		4
        /*0074*/ 	.byte	0x03, 0x5f
        /*0076*/ 	.short	0x0101


	//----- nvinfo : EIATTR_VRC_CTA_INIT_COUNT
	.align		4
        /*0078*/ 	.byte	0x02, 0x4a
	.zero		1
	.zero		1


	//----- nvinfo : EIATTR_EXIT_INSTR_OFFSETS
	.align		4
        /*007c*/ 	.byte	0x04, 0x1c
        /*007e*/ 	.short	(.L_70 - .L_69)


	//   ....[0]....
.L_69:
        /*0080*/ 	.word	0x00002940


	//----- nvinfo : EIATTR_INDIRECT_BRANCH_TARGETS
	.align		4
.L_70:
        /*0084*/ 	.byte	0x04, 0x34
        /*0086*/ 	.short	(.L_72 - .L_71)


	//   ....[0]....
.L_71:
        /*0088*/ 	.word	.L_x_153@srel
        /*008c*/ 	.short	0x0
        /*008e*/ 	.short	0x0
        /*0090*/ 	.word	0x3
        /*0094*/ 	.word	.L_x_154@srel
        /*0098*/ 	.word	.L_x_155@srel
        /*009c*/ 	.word	.L_x_156@srel


	//   ....[1]....
        /* <DEDUP_REMOVED lines=8> */


	//----- nvinfo : EIATTR_CRS_STACK_SIZE
	.align		4
.L_72:
        /*00bc*/ 	.byte	0x04, 0x1e
        /*00be*/ 	.short	(.L_74 - .L_73)
.L_73:
        /*00c0*/ 	.word	0x00000000


	//----- nvinfo : EIATTR_CBANK_PARAM_SIZE
	.align		4
.L_74:
        /*00c4*/ 	.byte	0x03, 0x19
        /*00c6*/ 	.short	0x0020


	//----- nvinfo : EIATTR_PARAM_CBANK
	.align		4
        /*00c8*/ 	.byte	0x04, 0x0a
        /*00ca*/ 	.short	(.L_76 - .L_75)
	.align		4
.L_75:
        /*00cc*/ 	.word	index@(.nv.constant0._Z11initPkernelP5PointiiPiji)
        /*00d0*/ 	.short	0x0380
        /*00d2*/ 	.short	0x0020


	//----- nvinfo : EIATTR_SW_WAR
	.align		4
.L_76:
        /*00d4*/ 	.byte	0x04, 0x36
        /*00d6*/ 	.short	(.L_78 - .L_77)
.L_77:
        /*00d8*/ 	.word	0x00000008
.L_78:


//--------------------- .nv.callgraph             --------------------------
	.section	.nv.callgraph,"",@"SHT_CUDA_CALLGRAPH"
	.align	4
	.sectionentsize	8
	.align		4
        /*0000*/ 	.word	0x00000000
	.align		4
        /*0004*/ 	.word	0xffffffff
	.align		4
        /*0008*/ 	.word	0x00000000
	.align		4
        /*000c*/ 	.word	0xfffffffe
	.align		4
        /*0010*/ 	.word	0x00000000
	.align		4
        /*0014*/ 	.word	0xfffffffd
	.align		4
        /*0018*/ 	.word	0x00000000
	.align		4
        /*001c*/ 	.word	0xfffffffc


//--------------------- .nv.constant4             --------------------------
	.section	.nv.constant4,"a",@progbits
	.align	8
	.align		8
.nv.constant4:
        /*0000*/ 	.dword	precalc_xorwow_matrix
	.align		8
        /*0008*/ 	.dword	precalc_xorwow_offset_matrix
	.align		8
        /*0010*/ 	.dword	mrg32k3aM1
	.align		8
        /*0018*/ 	.dword	mrg32k3aM2
	.align		8
        /*0020*/ 	.dword	mrg32k3aM1SubSeq
	.align		8
        /*0028*/ 	.dword	mrg32k3aM2SubSeq
	.align		8
        /*0030*/ 	.dword	mrg32k3aM1Seq
	.align		8
        /*0038*/ 	.dword	mrg32k3aM2Seq
	.align		8
        /*0040*/ 	.dword	fbest
	.align		8
        /*0048*/ 	.dword	ib
	.align		8
        /*0050*/ 	.dword	__cudart_i2opi_d
	.align		8
        /*0058*/ 	.dword	__cudart_sin_cos_coeffs


//--------------------- .nv.constant3             --------------------------
	.section	.nv.constant3,"a",@progbits
	.align	8
.nv.constant3:
	.type		__cr_lgamma_table,@object
	.size		__cr_lgamma_table,(.L_8 - __cr_lgamma_table)
__cr_lgamma_table:
        /*0000*/ 	.byte	0x00, 0x00, 0x00, 0x00, 0x00, 0x00, 0x00, 0x00, 0x00, 0x00, 0x00, 0x00, 0x00, 0x00, 0x00, 0x00
        /*0010*/ 	.byte	0xef, 0x39, 0xfa, 0xfe, 0x42, 0x2e, 0xe6, 0x3f, 0x02, 0x20, 0x2a, 0xfa, 0x0b, 0xab, 0xfc, 0x3f
        /*0020*/ 	.byte	0xf9, 0x2c, 0x92, 0x7c, 0xa7, 0x6c, 0x09, 0x40, 0xc9, 0x79, 0x44, 0x3c, 0x64, 0x26, 0x13, 0x40
        /*0030*/ 	.byte	0xca, 0x01, 0xcf, 0x3a, 0x27, 0x51, 0x1a, 0x40, 0x30, 0xcc, 0x2d, 0xf3, 0xe1, 0x0c, 0x21, 0x40
        /*0040*/ 	.byte	0x0d, 0xb7, 0xfc, 0x82, 0x8e, 0x35, 0x25, 0x40
.L_8:


//--------------------- .nv.constant2._Z13updatePkernelP5PointiiPii --------------------------
	.section	.nv.constant2._Z13updatePkernelP5PointiiPii,"a",@progbits
	.sectionflags	@""
	.align	4
.nv.constant2._Z13updatePkernelP5PointiiPii:
        /*0000*/ 	.byte	0xd0, 0x08, 0x00, 0x00, 0x70, 0x05, 0x00, 0x00, 0xd0, 0x13, 0x00, 0x00, 0xf0, 0x16, 0x00, 0x00
        /*0010*/ 	.byte	0xa0, 0x21, 0x00, 0x00, 0x50, 0x0c, 0x00, 0x00, 0xd0, 0x13, 0x00, 0x00


//--------------------- .nv.constant2._Z11initPkernelP5PointiiPiji --------------------------
	.section	.nv.constant2._Z11initPkernelP5PointiiPiji,"a",@progbits
	.sectionflags	@""
	.align	4
.nv.constant2._Z11initPkernelP5PointiiPiji:
        /*0000*/ 	.byte	0xb0, 0x06, 0x00, 0x00, 0x50, 0x03, 0x00, 0x00, 0xb0, 0x11, 0x00, 0x00, 0xd0, 0x14, 0x00, 0x00
        /*0010*/ 	.byte	0x80, 0x1f, 0x00, 0x00, 0x30, 0x0a, 0x00, 0x00, 0xb0, 0x11, 0x00, 0x00


//--------------------- .text._Z13updatePkernelP5PointiiPii --------------------------
	.section	.text._Z13updatePkernelP5PointiiPii,"ax",@progbits
	.align	128
        .global         _Z13updatePkernelP5PointiiPii
        .type           _Z13updatePkernelP5PointiiPii,@function
        .size           _Z13updatePkernelP5PointiiPii,(.L_x_163 - _Z13updatePkernelP5PointiiPii)
        .other          _Z13updatePkernelP5PointiiPii,@"STO_CUDA_ENTRY STV_DEFAULT"
_Z13updatePkernelP5PointiiPii:
.text._Z13updatePkernelP5PointiiPii:
[----:B------:R-:W0:Y:S08]  /*0000*/  LDC R1, c[0x0][0x37c] ;  /* 0x0000df00ff017b82 */ /* 0x000e300000000800 */
[----:B------:R-:W1:Y:S01]  /*0010*/  LDC.64 R4, c[0x4][0x48] ;  /* 0x01001200ff047b82 */ /* 0x000e620000000a00 */
[----:B------:R-:W1:Y:S01]  /*0020*/  LDCU.64 UR8, c[0x0][0x358] ;  /* 0x00006b00ff0877ac */ /* 0x000e620008000a00 */
[----:B------:R-:W2:Y:S01]  /*0030*/  S2R R0, SR_CTAID.X ;  /* 0x0000000000007919 */ /* 0x000ea20000002500 */
[----:B0-----:R-:W-:Y:S01]  /*0040*/  VIADD R1, R1, 0xffffffd8 ;  /* 0xffffffd801017836 */ /* 0x001fe20000000000 */
[----:B------:R-:W2:Y:S04]  /*0050*/  S2R R7, SR_TID.X ;  /* 0x0000000000077919 */ /* 0x000ea80000002100 */
[----:B------:R-:W0:Y:S01]  /*0060*/  LDC.64 R2, c[0x0][0x380] ;  /* 0x0000e000ff027b82 */ /* 0x000e220000000a00 */
[----:B-1----:R-:W0:Y:S01]  /*0070*/  LDG.E R5, desc[UR8][R4.64] ;  /* 0x0000000804057981 */ /* 0x002e22000c1e1900 */
[----:B------:R-:W2:Y:S02]  /*0080*/  LDCU UR4, c[0x0][0x360] ;  /* 0x00006c00ff0477ac */ /* 0x000ea40008000800 */
[----:B--2---:R-:W-:-:S02]  /*0090*/  IMAD R0, R0, UR4, R7 ;  /* 0x0000000400007c24 */ /* 0x004fc4000f8e0207 */
[----:B------:R-:W-:Y:S02]  /*00a0*/  IMAD.MOV.U32 R16, RZ, RZ, 0x54442d18 ;  /* 0x54442d18ff107424 */ /* 0x000fe400078e00ff */
[----:B------:R-:W-:Y:S02]  /*00b0*/  IMAD.MOV.U32 R17, RZ, RZ, 0x3fd921fb ;  /* 0x3fd921fbff117424 */ /* 0x000fe400078e00ff */
[----:B------:R-:W-:Y:S02]  /*00c0*/  IMAD.MOV.U32 R18, RZ, RZ, 0x2cb0d246 ;  /* 0x2cb0d246ff127424 */ /* 0x000fe400078e00ff */
[----:B------:R-:W-:Y:S02]  /*00d0*/  IMAD.MOV.U32 R19, RZ, RZ, 0x3e5ae5f1 ;  /* 0x3e5ae5f1ff137424 */ /* 0x000fe400078e00ff */
[----:B------:R-:W-:Y:S01]  /*00e0*/  DMUL R14, R16, R16 ;  /* 0x00000010100e7228 */ /* 0x000fe20000000000 */
[----:B------:R-:W-:Y:S01]  /*00f0*/  UMOV UR4, 0xf9785eba ;  /* 0xf9785eba00047882 */ /* 0x000fe20000000000 */
[----:B------:R-:W-:-:S06]  /*0100*/  UMOV UR5, 0x3de5db65 ;  /* 0x3de5db6500057882 */ /* 0x000fcc0000000000 */
[----:B------:R-:W-:Y:S01]  /*0110*/  DFMA R18, R14, UR4, -R18 ;  /* 0x000000040e127c2b */ /* 0x000fe20008000812 */
[----:B------:R-:W-:Y:S01]  /*0120*/  UMOV UR4, 0x69ace392 ;  /* 0x69ace39200047882 */ /* 0x000fe20000000000 */
[----:B------:R-:W-:Y:S01]  /*0130*/  UMOV UR5, 0x3ec71de3 ;  /* 0x3ec71de300057882 */ /* 0x000fe20000000000 */
[----:B------:R-:W-:Y:S02]  /*0140*/  IMAD.MOV.U32 R22, RZ, RZ, -0x3e107ad8 ;  /* 0xc1ef8528ff167424 */ /* 0x000fe400078e00ff */
[----:B------:R-:W-:-:S03]  /*0150*/  IMAD.MOV.U32 R23, RZ, RZ, 0x3e21eea7 ;  /* 0x3e21eea7ff177424 */ /* 0x000fc600078e00ff */
[----:B------:R-:W-:Y:S01]  /*0160*/  DFMA R20, R14, R18, UR4 ;  /* 0x000000040e147e2b */ /* 0x000fe20008000012 */
[----:B0-----:R-:W-:-:S05]  /*0170*/  IMAD.WIDE R8, R5, 0x10, R2 ;  /* 0x0000001005087825 */ /* 0x001fca00078e0202 */
[----:B------:R-:W2:Y:S01]  /*0180*/  LDG.E.64 R12, desc[UR8][R8.64] ;  /* 0x00000008080c7981 */ /* 0x000ea2000c1e1b00 */
[----:B------:R-:W-:-:S03]  /*0190*/  IMAD.WIDE R2, R0, 0x10, R2 ;  /* 0x0000001000027825 */ /* 0x000fc600078e0202 */
[----:B------:R-:W3:Y:S04]  /*01a0*/  LDG.E.64 R6, desc[UR8][R8.64+0x8] ;  /* 0x0000080808067981 */ /* 0x000ee8000c1e1b00 */
[----:B------:R-:W4:Y:S04]  /*01b0*/  LDG.E.64 R10, desc[UR8][R2.64+0x8] ;  /* 0x00000808020a7981 */ /* 0x000f28000c1e1b00 */
[----:B------:R-:W5:Y:S01]  /*01c0*/  LDG.E.64 R4, desc[UR8][R2.64] ;  /* 0x0000000802047981 */ /* 0x000f62000c1e1b00 */
[----:B------:R-:W-:Y:S01]  /*01d0*/  UMOV UR4, 0x20fd8164 ;  /* 0x20fd816400047882 */ /* 0x000fe20000000000 */
[----:B------:R-:W-:Y:S01]  /*01e0*/  UMOV UR5, 0x3da8ff83 ;  /* 0x3da8ff8300057882 */ /* 0x000fe20000000000 */
[----:B------:R-:W-:Y:S01]  /*01f0*/  UMOV UR6, 0x19db62a1 ;  /* 0x19db62a100067882 */ /* 0x000fe20000000000 */
[----:B------:R-:W-:Y:S01]  /*0200*/  UMOV UR7, 0x3f2a01a0 ;  /* 0x3f2a01a000077882 */ /* 0x000fe20000000000 */
[C---:B------:R-:W-:Y:S01]  /*0210*/  DFMA R18, R14.reuse, -UR4, R22 ;  /* 0x800000040e127c2b */ /* 0x040fe20008000016 */
[----:B------:R-:W-:Y:S01]  /*0220*/  UMOV UR4, 0x8e06e6d9 ;  /* 0x8e06e6d900047882 */ /* 0x000fe20000000000 */
[----:B------:R-:W-:Y:S01]  /*0230*/  DFMA R20, R14, R20, -UR6 ;  /* 0x800000060e147e2b */ /* 0x000fe20008000014 */
[----:B------:R-:W-:Y:S01]  /*0240*/  UMOV UR5, 0x3e927e4f ;  /* 0x3e927e4f00057882 */ /* 0x000fe20000000000 */
[----:B------:R-:W-:Y:S01]  /*0250*/  UMOV UR6, 0x11110818 ;  /* 0x1111081800067882 */ /* 0x000fe20000000000 */
[----:B------:R-:W-:-:S03]  /*0260*/  UMOV UR7, 0x3f811111 ;  /* 0x3f81111100077882 */ /* 0x000fc60000000000 */
[C---:B------:R-:W-:Y:S01]  /*0270*/  DFMA R18, R14.reuse, R18, -UR4 ;  /* 0x800000040e127e2b */ /* 0x040fe20008000012 */
[----:B------:R-:W-:Y:S01]  /*0280*/  UMOV UR4, 0x19ddbce9 ;  /* 0x19ddbce900047882 */ /* 0x000fe20000000000 */
[----:B------:R-:W-:Y:S01]  /*0290*/  DFMA R20, R14, R20, UR6 ;  /* 0x000000060e147e2b */ /* 0x000fe20008000014 */
[----:B------:R-:W-:Y:S01]  /*02a0*/  UMOV UR5, 0x3efa01a0 ;  /* 0x3efa01a000057882 */ /* 0x000fe20000000000 */
[----:B------:R-:W-:Y:S01]  /*02b0*/  UMOV UR6, 0x55555554 ;  /* 0x5555555400067882 */ /* 0x000fe20000000000 */
[----:B------:R-:W-:-:S03]  /*02c0*/  UMOV UR7, 0x3fc55555 ;  /* 0x3fc5555500077882 */ /* 0x000fc60000000000 */
[C---:B------:R-:W-:Y:S01]  /*02d0*/  DFMA R18, R14.reuse, R18, UR4 ;  /* 0x000000040e127e2b */ /* 0x040fe20008000012 */
[----:B------:R-:W-:Y:S01]  /*02e0*/  UMOV UR4, 0x16c15d47 ;  /* 0x16c15d4700047882 */ /* 0x000fe20000000000 */
[----:B------:R-:W-:Y:S01]  /*02f0*/  DFMA R20, R14, R20, -UR6 ;  /* 0x800000060e147e2b */ /* 0x000fe20008000014 */
[----:B------:R-:W-:-:S05]  /*0300*/  UMOV UR5, 0x3f56c16c ;  /* 0x3f56c16c00057882 */ /* 0x000fca0000000000 */
[C---:B------:R-:W-:Y:S01]  /*0310*/  DFMA R18, R14.reuse, R18, -UR4 ;  /* 0x800000040e127e2b */ /* 0x040fe20008000012 */
[----:B------:R-:W-:Y:S01]  /*0320*/  UMOV UR4, 0x55555551 ;  /* 0x5555555100047882 */ /* 0x000fe20000000000 */
[----:B------:R-:W-:Y:S01]  /*0330*/  DFMA R20, R14, R20, RZ ;  /* 0x000000140e14722b */ /* 0x000fe200000000ff */
[----:B------:R-:W-:-:S05]  /*0340*/  UMOV UR5, 0x3fa55555 ;  /* 0x3fa5555500057882 */ /* 0x000fca0000000000 */
[----:B------:R-:W-:Y:S01]  /*0350*/  DFMA R18, R14, R18, UR4 ;  /* 0x000000040e127e2b */ /* 0x000fe20008000012 */
[----:B------:R-:W-:Y:S01]  /*0360*/  UMOV UR4, 0x66666666 ;  /* 0x6666666600047882 */ /* 0x000fe20000000000 */
[----:B------:R-:W-:Y:S01]  /*0370*/  DFMA R16, R20, R16, R16 ;  /* 0x000000101410722b */ /* 0x000fe20000000010 */
[----:B------:R-:W-:-:S05]  /*0380*/  UMOV UR5, 0x3fee6666 ;  /* 0x3fee666600057882 */ /* 0x000fca0000000000 */
[----:B------:R-:W-:Y:S02]  /*0390*/  DFMA R18, R14, R18, -0.5 ;  /* 0xbfe000000e12742b */ /* 0x000fe40000000012 */
[----:B------:R-:W-:-:S06]  /*03a0*/  DMUL R22, R16, UR4 ;  /* 0x0000000410167c28 */ /* 0x000fcc0008000000 */
[----:B------:R-:W-:Y:S02]  /*03b0*/  DFMA R14, R14, R18, 1 ;  /* 0x3ff000000e0e742b */ /* 0x000fe40000000012 */
[----:B--2---:R-:W-:Y:S02]  /*03c0*/  DMUL R20, R12, UR4 ;  /* 0x000000040c147c28 */ /* 0x004fe40008000000 */
[----:B---3--:R-:W-:Y:S02]  /*03d0*/  DMUL R22, R22, R6 ;  /* 0x0000000616167228 */ /* 0x008fe40000000000 */
[----:B----4-:R-:W-:-:S06]  /*03e0*/  DMUL R18, R16, R10 ;  /* 0x0000000a10127228 */ /* 0x010fcc0000000000 */
[C---:B------:R-:W-:Y:S02]  /*03f0*/  DFMA R20, R14.reuse, R20, -R22 ;  /* 0x000000140e14722b */ /* 0x040fe40000000816 */
[----:B-----5:R-:W-:-:S06]  /*0400*/  DFMA R4, R14, R4, -R18 ;  /* 0x000000040e04722b */ /* 0x020fcc0000000812 */
[----:B------:R-:W-:-:S08]  /*0410*/  DADD R20, -R12, R20 ;  /* 0x000000000c147229 */ /* 0x000fd00000000114 */
[----:B------:R-:W-:-:S07]  /*0420*/  DFMA R4, R4, UR4, -R20 ;  /* 0x0000000404047c2b */ /* 0x000fce0008000814 */
[----:B------:R0:W-:Y:S04]  /*0430*/  STG.E.64 desc[UR8][R2.64], R4 ;  /* 0x0000000402007986 */ /* 0x0001e8000c101b08 */
[----:B------:R-:W2:Y:S01]  /*0440*/  LDG.E.64 R8, desc[UR8][R8.64] ;  /* 0x0000000808087981 */ /* 0x000ea2000c1e1b00 */
[----:B------:R-:W-:-:S08]  /*0450*/  DMUL R12, R14, UR4 ;  /* 0x000000040e0c7c28 */ /* 0x000fd00008000000 */
[----:B------:R-:W-:Y:S02]  /*0460*/  DMUL R20, R6, R12 ;  /* 0x0000000c06147228 */ /* 0x000fe40000000000 */
[----:B------:R-:W-:-:S08]  /*0470*/  DMUL R12, R16, R4 ;  /* 0x00000004100c7228 */ /* 0x000fd00000000000 */
[----:B------:R-:W-:Y:S01]  /*0480*/  DFMA R12, R14, R10, R12 ;  /* 0x0000000a0e0c722b */ /* 0x000fe2000000000c */
[----:B------:R-:W1:Y:S02]  /*0490*/  LDC R10, c[0x0][0x398] ;  /* 0x0000e600ff0a7b82 */ /* 0x000e640000000800 */
[----:B-1----:R-:W-:Y:S01]  /*04a0*/  ISETP.GT.AND P0, PT, R10, 0x1, PT ;  /* 0x000000010a00780c */ /* 0x002fe20003f04270 */
[----:B--2---:R-:W-:-:S08]  /*04b0*/  DMUL R18, R8, UR4 ;  /* 0x0000000408127c28 */ /* 0x004fd00008000000 */
[----:B------:R-:W-:-:S08]  /*04c0*/  DFMA R18, R16, R18, R20 ;  /* 0x000000121012722b */ /* 0x000fd00000000014 */
[----:B------:R-:W-:-:S08]  /*04d0*/  DADD R6, -R6, R18 ;  /* 0x0000000006067229 */ /* 0x000fd00000000112 */
[----:B------:R-:W-:Y:S01]  /*04e0*/  DFMA R6, R12, UR4, -R6 ;  /* 0x000000040c067c2b */ /* 0x000fe20008000806 */
[----:B------:R-:W-:-:S06]  /*04f0*/  UMOV UR4, URZ ;  /* 0x000000ff00047c82 */ /* 0x000fcc0008000000 */
[----:B------:R0:W-:Y:S01]  /*0500*/  STG.E.64 desc[UR8][R2.64+0x8], R6 ;  /* 0x0000080602007986 */ /* 0x0001e2000c101b08 */
[----:B------:R-:W-:Y:S05]  /*0510*/  @P0 BRA `(.L_x_0) ;  /* 0x0000000400b40947 */ /* 0x000fea0003800000 */
[----:B0-----:R-:W-:-:S05]  /*0520*/  VIMNMX.U32 R2, PT, PT, R10, 0x2, PT ;  /* 0x000000020a027848 */ /* 0x001fca0003fe0000 */
[----:B------:R-:W-:-:S04]  /*0530*/  IMAD.SHL.U32 R8, R2, 0x4, RZ ;  /* 0x0000000402087824 */ /* 0x000fc800078e00ff */
[----:B------:R-:W0:Y:S02]  /*0540*/  LDC R2, c[0x2][R8] ;  /* 0x0080000008027b82 */ /* 0x000e240000000800 */
[----:B0-----:R-:W-:-:S04]  /*0550*/  SHF.R.S32.HI R3, RZ, 0x1f, R2 ;  /* 0x0000001fff037819 */ /* 0x001fc80000011402 */
.L_x_144:
[----:B------:R-:W-:Y:S05]  /*0560*/  BRX R2 -0x570                                                                         (*"BRANCH_TARGETS .L_x_145,.L_x_146,.L_x_147"*) ;  /* 0xfffffff802a47949 */ /* 0x000fea000383ffff */
.L_x_146:
[----:B------:R-:W-:Y:S01]  /*0570*/  DFMA R8, R6, 2, R4 ;  /* 0x400000000608782b */ /* 0x000fe20000000004 */
[----:B------:R-:W-:Y:S01]  /*0580*/  BSSY.RECONVERGENT B0, `(.L_x_1) ;  /* 0x0000007000007945 */ /* 0x000fe20003800200 */
[----:B------:R-:W-:-:S06]  /*0590*/  UMOV UR5, 0x40000000 ;  /* 0x4000000000057882 */ /* 0x000fcc0000000000 */
[----:B------:R-:W-:-:S08]  /*05a0*/  DADD R8, R8, -7 ;  /* 0xc01c000008087429 */ /* 0x000fd00000000000 */
[----:B------:R-:W-:-:S10]  /*05b0*/  DADD R2, -RZ, |R8| ;  /* 0x00000000ff027229 */ /* 0x000fd40000000508 */
[----:B------:R-:W-:Y:S01]  /*05c0*/  IMAD.MOV.U32 R20, RZ, RZ, R2 ;  /* 0x000000ffff147224 */ /* 0x000fe200078e0002 */
[----:B------:R-:W-:-:S07]  /*05d0*/  MOV R2, 0x5f0 ;  /* 0x000005f000027802 */ /* 0x000fce0000000f00 */
[----:B------:R-:W-:Y:S05]  /*05e0*/  CALL.REL.NOINC `($_Z13updatePkernelP5PointiiPii$__internal_accurate_pow) ;  /* 0x0000002400487944 */ /* 0x000fea0003c00000 */
[----:B------:R-:W-:Y:S05]  /*05f0*/  BSYNC.RECONVERGENT B0 ;  /* 0x0000000000007941 */ /* 0x000fea0003800200 */
.L_x_1:
[----:B------:R-:W-:Y:S01]  /*0600*/  DADD R2, R8, 2 ;  /* 0x4000000008027429 */ /* 0x000fe20000000000 */
[----:B------:R-:W-:Y:S01]  /*0610*/  BSSY.RECONVERGENT B0, `(.L_x_2) ;  /* 0x0000011000007945 */ /* 0x000fe20003800200 */
[----:B------:R-:W-:Y:S02]  /*0620*/  DFMA R4, R4, 2, R6 ;  /* 0x400000000404782b */ /* 0x000fe40000000006 */
[C---:B------:R-:W-:Y:S02]  /*0630*/  DSETP.NEU.AND P1, PT, R8.reuse, RZ, PT ;  /* 0x000000ff0800722a */ /* 0x040fe40003f2d000 */
[----:B------:R-:W-:-:S04]  /*0640*/  DSETP.NEU.AND P0, PT, R8, 1, PT ;  /* 0x3ff000000800742a */ /* 0x000fc80003f0d000 */
[----:B------:R-:W-:Y:S01]  /*0650*/  LOP3.LUT R6, R3, 0x7ff00000, RZ, 0xc0, !PT ;  /* 0x7ff0000003067812 */ /* 0x000fe200078ec0ff */
[----:B------:R-:W-:-:S03]  /*0660*/  DADD R4, R4, -5 ;  /* 0xc014000004047429 */ /* 0x000fc60000000000 */
[----:B------:R-:W-:-:S04]  /*0670*/  ISETP.NE.AND P2, PT, R6, 0x7ff00000, PT ;  /* 0x7ff000000600780c */ /* 0x000fc80003f45270 */
[----:B------:R-:W-:Y:S01]  /*0680*/  @!P1 CS2R R18, SRZ ;  /* 0x0000000000129805 */ /* 0x000fe2000001ff00 */
[----:B------:R-:W-:-:S10]  /*0690*/  DADD R2, -RZ, |R4| ;  /* 0x00000000ff027229 */ /* 0x000fd40000000504 */
[----:B------:R-:W-:Y:S01]  /*06a0*/  IMAD.MOV.U32 R20, RZ, RZ, R2 ;  /* 0x000000ffff147224 */ /* 0x000fe200078e0002 */
[----:B------:R-:W-:Y:S06]  /*06b0*/  @P2 BRA `(.L_x_3) ;  /* 0x0000000000182947 */ /* 0x000fec0003800000 */
[----:B------:R-:W-:-:S14]  /*06c0*/  DSETP.NAN.AND P1, PT, R8, R8, PT ;  /* 0x000000080800722a */ /* 0x000fdc0003f28000 */
[----:B------:R-:W-:Y:S01]  /*06d0*/  @P1 DADD R18, R8, 2 ;  /* 0x4000000008121429 */ /* 0x000fe20000000000 */
[----:B------:R-:W-:Y:S10]  /*06e0*/  @P1 BRA `(.L_x_3) ;  /* 0x00000000000c1947 */ /* 0x000ff40003800000 */
[----:B------:R-:W-:-:S14]  /*06f0*/  DSETP.NEU.AND P1, PT, |R8|, +INF , PT ;  /* 0x7ff000000800742a */ /* 0x000fdc0003f2d200 */
[----:B------:R-:W-:Y:S02]  /*0700*/  @!P1 IMAD.MOV.U32 R18, RZ, RZ, 0x0 ;  /* 0x00000000ff129424 */ /* 0x000fe400078e00ff */
[----:B------:R-:W-:-:S07]  /*0710*/  @!P1 IMAD.MOV.U32 R19, RZ, RZ, 0x7ff00000 ;  /* 0x7ff00000ff139424 */ /* 0x000fce00078e00ff */
.L_x_3:
[----:B------:R-:W-:Y:S05]  /*0720*/  BSYNC.RECONVERGENT B0 ;  /* 0x0000000000007941 */ /* 0x000fea0003800200 */
.L_x_2:
[----:B------:R-:W-:Y:S01]  /*0730*/  BSSY.RECONVERGENT B0, `(.L_x_4) ;  /* 0x0000006000007945 */ /* 0x000fe20003800200 */
[----:B------:R-:W-:Y:S01]  /*0740*/  FSEL R6, R18, RZ, P0 ;  /* 0x000000ff12067208 */ /* 0x000fe20000000000 */
[----:B------:R-:W-:Y:S01]  /*0750*/  UMOV UR5, 0x40000000 ;  /* 0x4000000000057882 */ /* 0x000fe20000000000 */
[----:B------:R-:W-:Y:S02]  /*0760*/  FSEL R7, R19, 1.875, P0 ;  /* 0x3ff0000013077808 */ /* 0x000fe40000000000 */
[----:B------:R-:W-:-:S07]  /*0770*/  MOV R2, 0x790 ;  /* 0x0000079000027802 */ /* 0x000fce0000000f00 */
[----:B------:R-:W-:Y:S05]  /*0780*/  CALL.REL.NOINC `($_Z13updatePkernelP5PointiiPii$__internal_accurate_pow) ;  /* 0x0000002000e07944 */ /* 0x000fea0003c00000 */
[----:B------:R-:W-:Y:S05]  /*0790*/  BSYNC.RECONVERGENT B0 ;  /* 0x0000000000007941 */ /* 0x000fea0003800200 */
.L_x_4:
[C---:B------:R-:W-:Y:S01]  /*07a0*/  DADD R2, R4.reuse, 2 ;  /* 0x4000000004027429 */ /* 0x040fe20000000000 */
[----:B------:R-:W-:Y:S01]  /*07b0*/  BSSY.RECONVERGENT B0, `(.L_x_5) ;  /* 0x000000d000007945 */ /* 0x000fe20003800200 */
[C---:B------:R-:W-:Y:S02]  /*07c0*/  DSETP.NEU.AND P1, PT, R4.reuse, RZ, PT ;  /* 0x000000ff0400722a */ /* 0x040fe40003f2d000 */
[----:B------:R-:W-:-:S06]  /*07d0*/  DSETP.NEU.AND P0, PT, R4, 1, PT ;  /* 0x3ff000000400742a */ /* 0x000fcc0003f0d000 */
[----:B------:R-:W-:-:S04]  /*07e0*/  LOP3.LUT R2, R3, 0x7ff00000, RZ, 0xc0, !PT ;  /* 0x7ff0000003027812 */ /* 0x000fc800078ec0ff */
[----:B------:R-:W-:Y:S02]  /*07f0*/  ISETP.NE.AND P2, PT, R2, 0x7ff00000, PT ;  /* 0x7ff000000200780c */ /* 0x000fe40003f45270 */
[----:B------:R-:W-:-:S11]  /*0800*/  @!P1 CS2R R18, SRZ ;  /* 0x0000000000129805 */ /* 0x000fd6000001ff00 */
[----:B------:R-:W-:Y:S05]  /*0810*/  @P2 BRA `(.L_x_6) ;  /* 0x0000000000182947 */ /* 0x000fea0003800000 */
[----:B------:R-:W-:-:S14]  /*0820*/  DSETP.NAN.AND P1, PT, R4, R4, PT ;  /* 0x000000040400722a */ /* 0x000fdc0003f28000 */
[----:B------:R-:W-:Y:S01]  /*0830*/  @P1 DADD R18, R4, 2 ;  /* 0x4000000004121429 */ /* 0x000fe20000000000 */
[----:B------:R-:W-:Y:S10]  /*0840*/  @P1 BRA `(.L_x_6) ;  /* 0x00000000000c1947 */ /* 0x000ff40003800000 */
[----:B------:R-:W-:-:S14]  /*0850*/  DSETP.NEU.AND P1, PT, |R4|, +INF , PT ;  /* 0x7ff000000400742a */ /* 0x000fdc0003f2d200 */
[----:B------:R-:W-:Y:S02]  /*0860*/  @!P1 IMAD.MOV.U32 R18, RZ, RZ, 0x0 ;  /* 0x00000000ff129424 */ /* 0x000fe400078e00ff */
[----:B------:R-:W-:-:S07]  /*0870*/  @!P1 IMAD.MOV.U32 R19, RZ, RZ, 0x7ff00000 ;  /* 0x7ff00000ff139424 */ /* 0x000fce00078e00ff */
.L_x_6:
[----:B------:R-:W-:Y:S05]  /*0880*/  BSYNC.RECONVERGENT B0 ;  /* 0x0000000000007941 */ /* 0x000fea0003800200 */
.L_x_5:
[----:B------:R-:W-:Y:S02]  /*0890*/  FSEL R4, R18, RZ, P0 ;  /* 0x000000ff12047208 */ /* 0x000fe40000000000 */
[----:B------:R-:W-:-:S06]  /*08a0*/  FSEL R5, R19, 1.875, P0 ;  /* 0x3ff0000013057808 */ /* 0x000fcc0000000000 */
[----:B------:R-:W-:Y:S01]  /*08b0*/  DADD R4, R6, R4 ;  /* 0x0000000006047229 */ /* 0x000fe20000000004 */
[----:B------:R-:W-:Y:S10]  /*08c0*/  BRA `(.L_x_7) ;  /* 0x0000002000507947 */ /* 0x000ff40003800000 */
.L_x_145:
[----:B------:R-:W-:Y:S01]  /*08d0*/  DADD R2, -RZ, |R4| ;  /* 0x00000000ff027229 */ /* 0x000fe20000000504 */
[----:B------:R-:W-:Y:S01]  /*08e0*/  BSSY.RECONVERGENT B0, `(.L_x_8) ;  /* 0x0000005000007945 */ /* 0x000fe20003800200 */
[----:B------:R-:W-:-:S08]  /*08f0*/  UMOV UR5, 0x40000000 ;  /* 0x4000000000057882 */ /* 0x000fd00000000000 */
[----:B------:R-:W-:Y:S01]  /*0900*/  IMAD.MOV.U32 R20, RZ, RZ, R2 ;  /* 0x000000ffff147224 */ /* 0x000fe200078e0002 */
[----:B------:R-:W-:-:S07]  /*0910*/  MOV R2, 0x930 ;  /* 0x0000093000027802 */ /* 0x000fce0000000f00 */
[----:B------:R-:W-:Y:S05]  /*0920*/  CALL.REL.NOINC `($_Z13updatePkernelP5PointiiPii$__internal_accurate_pow) ;  /* 0x0000002000787944 */ /* 0x000fea0003c00000 */
[----:B------:R-:W-:Y:S05]  /*0930*/  BSYNC.RECONVERGENT B0 ;  /* 0x0000000000007941 */ /* 0x000fea0003800200 */
.L_x_8:
[C---:B------:R-:W-:Y:S01]  /*0940*/  DADD R2, R4.reuse, 2 ;  /* 0x4000000004027429 */ /* 0x040fe20000000000 */
[----:B------:R-:W-:Y:S01]  /*0950*/  BSSY.RECONVERGENT B0, `(.L_x_9) ;  /* 0x000000f000007945 */ /* 0x000fe20003800200 */
[C---:B------:R-:W-:Y:S02]  /*0960*/  DSETP.NEU.AND P1, PT, R4.reuse, RZ, PT ;  /* 0x000000ff0400722a */ /* 0x040fe40003f2d000 */
[----:B------:R-:W-:Y:S02]  /*0970*/  DADD R20, -RZ, |R6| ;  /* 0x00000000ff147229 */ /* 0x000fe40000000506 */
[----:B------:R-:W-:-:S04]  /*0980*/  DSETP.NEU.AND P0, PT, R4, 1, PT ;  /* 0x3ff000000400742a */ /* 0x000fc80003f0d000 */
[----:B------:R-:W-:-:S04]  /*0990*/  LOP3.LUT R2, R3, 0x7ff00000, RZ, 0xc0, !PT ;  /* 0x7ff0000003027812 */ /* 0x000fc800078ec0ff */
[----:B------:R-:W-:Y:S01]  /*09a0*/  ISETP.NE.AND P2, PT, R2, 0x7ff00000, PT ;  /* 0x7ff000000200780c */ /* 0x000fe20003f45270 */
[----:B------:R-:W-:Y:S01]  /*09b0*/  IMAD.MOV.U32 R3, RZ, RZ, R21 ;  /* 0x000000ffff037224 */ /* 0x000fe200078e0015 */
        /* <DEDUP_REMOVED lines=8> */
.L_x_10:
[----:B------:R-:W-:Y:S05]  /*0a40*/  BSYNC.RECONVERGENT B0 ;  /* 0x0000000000007941 */ /* 0x000fea0003800200 */
.L_x_9:
[----:B------:R-:W-:Y:S01]  /*0a50*/  BSSY.RECONVERGENT B0, `(.L_x_11) ;  /* 0x0000006000007945 */ /* 0x000fe20003800200 */
[----:B------:R-:W-:Y:S01]  /*0a60*/  FSEL R4, R18, RZ, P0 ;  /* 0x000000ff12047208 */ /* 0x000fe20000000000 */
[----:B------:R-:W-:Y:S01]  /*0a70*/  UMOV UR5, 0x40000000 ;  /* 0x4000000000057882 */ /* 0x000fe20000000000 */
[----:B------:R-:W-:Y:S02]  /*0a80*/  FSEL R5, R19, 1.875, P0 ;  /* 0x3ff0000013057808 */ /* 0x000fe40000000000 */
[----:B------:R-:W-:-:S07]  /*0a90*/  MOV R2, 0xab0 ;  /* 0x00000ab000027802 */ /* 0x000fce0000000f00 */
[----:B------:R-:W-:Y:S05]  /*0aa0*/  CALL.REL.NOINC `($_Z13updatePkernelP5PointiiPii$__internal_accurate_pow) ;  /* 0x0000002000187944 */ /* 0x000fea0003c00000 */
[----:B------:R-:W-:Y:S05]  /*0ab0*/  BSYNC.RECONVERGENT B0 ;  /* 0x0000000000007941 */ /* 0x000fea0003800200 */
.L_x_11:
        /* <DEDUP_REMOVED lines=14> */
.L_x_13:
[----:B------:R-:W-:Y:S05]  /*0ba0*/  BSYNC.RECONVERGENT B0 ;  /* 0x0000000000007941 */ /* 0x000fea0003800200 */
.L_x_12:
[----:B------:R-:W-:Y:S02]  /*0bb0*/  FSEL R2, R18, RZ, P0 ;  /* 0x000000ff12027208 */ /* 0x000fe40000000000 */
[----:B------:R-:W-:-:S06]  /*0bc0*/  FSEL R3, R19, 1.875, P0 ;  /* 0x3ff0000013037808 */ /* 0x000fcc0000000000 */
[----:B------:R-:W-:Y:S01]  /*0bd0*/  DADD R4, R4, R2 ;  /* 0x0000000004047229 */ /* 0x000fe20000000002 */
[----:B------:R-:W-:Y:S10]  /*0be0*/  BRA `(.L_x_7) ;  /* 0x0000001c00887947 */ /* 0x000ff40003800000 */
.L_x_0:
[----:B0-----:R-:W-:-:S05]  /*0bf0*/  IMAD.MOV.U32 R3, RZ, RZ, -0x2 ;  /* 0xfffffffeff037424 */ /* 0x001fca00078e00ff */
[----:B------:R-:W-:-:S05]  /*0c00*/  VIADDMNMX.U32 R2, R10, R3, 0x3, PT ;  /* 0x000000030a027446 */ /* 0x000fca0003800003 */
[----:B------:R-:W-:-:S04]  /*0c10*/  IMAD.SHL.U32 R8, R2, 0x4, RZ ;  /* 0x0000000402087824 */ /* 0x000fc800078e00ff */
[----:B------:R-:W0:Y:S02]  /*0c20*/  LDC R2, c[0x2][R8+0xc] ;  /* 0x0080030008027b82 */ /* 0x000e240000000800 */
[----:B0-----:R-:W-:-:S04]  /*0c30*/  SHF.R.S32.HI R3, RZ, 0x1f, R2 ;  /* 0x0000001fff037819 */ /* 0x001fc80000011402 */
.L_x_148:
[----:B------:R-:W-:Y:S05]  /*0c40*/  BRX R2 -0xc50                                                                         (*"BRANCH_TARGETS .L_x_149,.L_x_150,.L_x_151,.L_x_147"*) ;  /* 0xfffffff002ec7949 */ /* 0x000fea000383ffff */
.L_x_151:
[----:B------:R-:W-:Y:S01]  /*0c50*/  DADD R8, R4, R6 ;  /* 0x0000000004087229 */ /* 0x000fe20000000006 */
[----:B------:R-:W-:Y:S01]  /*0c60*/  BSSY.RECONVERGENT B0, `(.L_x_14) ;  /* 0x0000007000007945 */ /* 0x000fe20003800200 */
[----:B------:R-:W-:-:S06]  /*0c70*/  UMOV UR5, 0x40000000 ;  /* 0x4000000000057882 */ /* 0x000fcc0000000000 */
[----:B------:R-:W-:-:S08]  /*0c80*/  DADD R8, R8, 1 ;  /* 0x3ff0000008087429 */ /* 0x000fd00000000000 */
[----:B------:R-:W-:-:S10]  /*0c90*/  DADD R2, -RZ, |R8| ;  /* 0x00000000ff027229 */ /* 0x000fd40000000508 */
[----:B------:R-:W-:Y:S01]  /*0ca0*/  IMAD.MOV.U32 R20, RZ, RZ, R2 ;  /* 0x000000ffff147224 */ /* 0x000fe200078e0002 */
[----:B------:R-:W-:-:S07]  /*0cb0*/  MOV R2, 0xcd0 ;  /* 0x00000cd000027802 */ /* 0x000fce0000000f00 */
[----:B------:R-:W-:Y:S05]  /*0cc0*/  CALL.REL.NOINC `($_Z13updatePkernelP5PointiiPii$__internal_accurate_pow) ;  /* 0x0000001c00907944 */ /* 0x000fea0003c00000 */
[----:B------:R-:W-:Y:S05]  /*0cd0*/  BSYNC.RECONVERGENT B0 ;  /* 0x0000000000007941 */ /* 0x000fea0003800200 */
.L_x_14:
        /* <DEDUP_REMOVED lines=16> */
.L_x_16:
[----:B------:R-:W-:Y:S05]  /*0de0*/  BSYNC.RECONVERGENT B0 ;  /* 0x0000000000007941 */ /* 0x000fea0003800200 */
.L_x_15:
[----:B------:R-:W-:Y:S01]  /*0df0*/  BSSY.RECONVERGENT B0, `(.L_x_17) ;  /* 0x0000006000007945 */ /* 0x000fe20003800200 */
[----:B------:R-:W-:Y:S01]  /*0e00*/  FSEL R8, R18, RZ, P0 ;  /* 0x000000ff12087208 */ /* 0x000fe20000000000 */
[----:B------:R-:W-:Y:S01]  /*0e10*/  UMOV UR5, 0x40000000 ;  /* 0x4000000000057882 */ /* 0x000fe20000000000 */
[----:B------:R-:W-:Y:S02]  /*0e20*/  FSEL R9, R19, 1.875, P0 ;  /* 0x3ff0000013097808 */ /* 0x000fe40000000000 */
[----:B------:R-:W-:-:S07]  /*0e30*/  MOV R2, 0xe50 ;  /* 0x00000e5000027802 */ /* 0x000fce0000000f00 */
[----:B------:R-:W-:Y:S05]  /*0e40*/  CALL.REL.NOINC `($_Z13updatePkernelP5PointiiPii$__internal_accurate_pow) ;  /* 0x0000001c00307944 */ /* 0x000fea0003c00000 */
[----:B------:R-:W-:Y:S05]  /*0e50*/  BSYNC.RECONVERGENT B0 ;  /* 0x0000000000007941 */ /* 0x000fea0003800200 */
.L_x_17:
[C---:B------:R-:W-:Y:S01]  /*0e60*/  DADD R2, R4.reuse, 2 ;  /* 0x4000000004027429 */ /* 0x040fe20000000000 */
[----:B------:R-:W-:Y:S01]  /*0e70*/  BSSY.RECONVERGENT B0, `(.L_x_18) ;  /* 0x0000010000007945 */ /* 0x000fe20003800200 */
[C---:B------:R-:W-:Y:S02]  /*0e80*/  DSETP.NEU.AND P1, PT, R4.reuse, RZ, PT ;  /* 0x000000ff0400722a */ /* 0x040fe40003f2d000 */
[----:B------:R-:W-:Y:S02]  /*0e90*/  DSETP.NEU.AND P0, PT, R4, 1, PT ;  /* 0x3ff000000400742a */ /* 0x000fe40003f0d000 */
[----:B------:R-:W-:-:S04]  /*0ea0*/  IMAD.MOV.U32 R2, RZ, RZ, 0x0 ;  /* 0x00000000ff027424 */ /* 0x000fc800078e00ff */
[----:B------:R-:W-:Y:S01]  /*0eb0*/  LOP3.LUT R10, R3, 0x7ff00000, RZ, 0xc0, !PT ;  /* 0x7ff00000030a7812 */ /* 0x000fe200078ec0ff */
[----:B------:R-:W-:-:S03]  /*0ec0*/  IMAD.MOV.U32 R3, RZ, RZ, 0x402c0000 ;  /* 0x402c0000ff037424 */ /* 0x000fc600078e00ff */
[----:B------:R-:W-:Y:S02]  /*0ed0*/  ISETP.NE.AND P2, PT, R10, 0x7ff00000, PT ;  /* 0x7ff000000a00780c */ /* 0x000fe40003f45270 */
[----:B------:R-:W-:Y:S01]  /*0ee0*/  @!P1 CS2R R18, SRZ ;  /* 0x0000000000129805 */ /* 0x000fe2000001ff00 */
[----:B------:R-:W-:-:S10]  /*0ef0*/  DFMA R2, R4, -R2, 19 ;  /* 0x403300000402742b */ /* 0x000fd40000000802 */
[----:B------:R-:W-:Y:S05]  /*0f00*/  @P2 BRA `(.L_x_19) ;  /* 0x0000000000182947 */ /* 0x000fea0003800000 */
[----:B------:R-:W-:-:S14]  /*0f10*/  DSETP.NAN.AND P1, PT, R4, R4, PT ;  /* 0x000000040400722a */ /* 0x000fdc0003f28000 */
[----:B------:R-:W-:Y:S01]  /*0f20*/  @P1 DADD R18, R4, 2 ;  /* 0x4000000004121429 */ /* 0x000fe20000000000 */
[----:B------:R-:W-:Y:S10]  /*0f30*/  @P1 BRA `(.L_x_19) ;  /* 0x00000000000c1947 */ /* 0x000ff40003800000 */
[----:B------:R-:W-:-:S14]  /*0f40*/  DSETP.NEU.AND P1, PT, |R4|, +INF , PT ;  /* 0x7ff000000400742a */ /* 0x000fdc0003f2d200 */
[----:B------:R-:W-:Y:S02]  /*0f50*/  @!P1 IMAD.MOV.U32 R18, RZ, RZ, 0x0 ;  /* 0x00000000ff129424 */ /* 0x000fe400078e00ff */
[----:B------:R-:W-:-:S07]  /*0f60*/  @!P1 IMAD.MOV.U32 R19, RZ, RZ, 0x7ff00000 ;  /* 0x7ff00000ff139424 */ /* 0x000fce00078e00ff */
.L_x_19:
[----:B------:R-:W-:Y:S05]  /*0f70*/  BSYNC.RECONVERGENT B0 ;  /* 0x0000000000007941 */ /* 0x000fea0003800200 */
.L_x_18:
[----:B------:R-:W-:Y:S01]  /*0f80*/  FSEL R10, R18, RZ, P0 ;  /* 0x000000ff120a7208 */ /* 0x000fe20000000000 */
[----:B------:R-:W-:Y:S01]  /*0f90*/  DADD R20, -RZ, |R6| ;  /* 0x00000000ff147229 */ /* 0x000fe20000000506 */
[----:B------:R-:W-:Y:S01]  /*0fa0*/  FSEL R11, R19, 1.875, P0 ;  /* 0x3ff00000130b7808 */ /* 0x000fe20000000000 */
[----:B------:R-:W-:Y:S01]  /*0fb0*/  DMUL R12, R4, 6 ;  /* 0x40180000040c7828 */ /* 0x000fe20000000000 */
[----:B------:R-:W-:Y:S01]  /*0fc0*/  BSSY.RECONVERGENT B0, `(.L_x_20) ;  /* 0x0000008000007945 */ /* 0x000fe20003800200 */
[----:B------:R-:W-:-:S03]  /*0fd0*/  UMOV UR5, 0x40000000 ;  /* 0x4000000000057882 */ /* 0x000fc60000000000 */
[----:B------:R-:W-:-:S08]  /*0fe0*/  DFMA R2, R10, 3, R2 ;  /* 0x400800000a02782b */ /* 0x000fd00000000002 */
[----:B------:R-:W-:-:S08]  /*0ff0*/  DFMA R2, R6, -14, R2 ;  /* 0xc02c00000602782b */ /* 0x000fd00000000002 */
[----:B------:R-:W-:Y:S01]  /*1000*/  DFMA R12, R6, R12, R2 ;  /* 0x0000000c060c722b */ /* 0x000fe20000000002 */
[----:B------:R-:W-:Y:S01]  /*1010*/  IMAD.MOV.U32 R3, RZ, RZ, R21 ;  /* 0x000000ffff037224 */ /* 0x000fe200078e0015 */
[----:B------:R-:W-:-:S09]  /*1020*/  MOV R2, 0x1040 ;  /* 0x0000104000027802 */ /* 0x000fd20000000f00 */
[----:B------:R-:W-:Y:S05]  /*1030*/  CALL.REL.NOINC `($_Z13updatePkernelP5PointiiPii$__internal_accurate_pow) ;  /* 0x0000001800b47944 */ /* 0x000fea0003c00000 */
[----:B------:R-:W-:Y:S05]  /*1040*/  BSYNC.RECONVERGENT B0 ;  /* 0x0000000000007941 */ /* 0x000fea0003800200 */
.L_x_20:
[C---:B------:R-:W-:Y:S01]  /*1050*/  DADD R2, R6.reuse, 2 ;  /* 0x4000000006027429 */ /* 0x040fe20000000000 */
[----:B------:R-:W-:Y:S01]  /*1060*/  BSSY.RECONVERGENT B0, `(.L_x_21) ;  /* 0x000000f000007945 */ /* 0x000fe20003800200 */
[----:B------:R-:W-:Y:S02]  /*1070*/  DSETP.NEU.AND P1, PT, R6, RZ, PT ;  /* 0x000000ff0600722a */ /* 0x000fe40003f2d000 */
[----:B------:R-:W-:Y:S02]  /*1080*/  DADD R14, R4, R4 ;  /* 0x00000000040e7229 */ /* 0x000fe40000000004 */
[----:B------:R-:W-:-:S04]  /*1090*/  DSETP.NEU.AND P0, PT, R6, 1, PT ;  /* 0x3ff000000600742a */ /* 0x000fc80003f0d000 */
[----:B------:R-:W-:Y:S02]  /*10a0*/  LOP3.LUT R2, R3, 0x7ff00000, RZ, 0xc0, !PT ;  /* 0x7ff0000003027812 */ /* 0x000fe400078ec0ff */
[----:B------:R-:W-:Y:S02]  /*10b0*/  DFMA R14, R6, -3, R14 ;  /* 0xc0080000060e782b */ /* 0x000fe4000000000e */
        /* <DEDUP_REMOVED lines=9> */
.L_x_22:
[----:B------:R-:W-:Y:S05]  /*1150*/  BSYNC.RECONVERGENT B0 ;  /* 0x0000000000007941 */ /* 0x000fea0003800200 */
.L_x_21:
[----:B------:R-:W-:Y:S01]  /*1160*/  FSEL R16, R18, RZ, P0 ;  /* 0x000000ff12107208 */ /* 0x000fe20000000000 */
[----:B------:R-:W-:Y:S01]  /*1170*/  DADD R2, -RZ, |R14| ;  /* 0x00000000ff027229 */ /* 0x000fe2000000050e */
[----:B------:R-:W-:Y:S01]  /*1180*/  FSEL R17, R19, 1.875, P0 ;  /* 0x3ff0000013117808 */ /* 0x000fe20000000000 */
[----:B------:R-:W-:Y:S01]  /*1190*/  BSSY.RECONVERGENT B0, `(.L_x_23) ;  /* 0x0000007000007945 */ /* 0x000fe20003800200 */
[----:B------:R-:W-:-:S04]  /*11a0*/  UMOV UR5, 0x40000000 ;  /* 0x4000000000057882 */ /* 0x000fc80000000000 */
[----:B------:R-:W-:-:S03]  /*11b0*/  DFMA R12, R16, 3, R12 ;  /* 0x40080000100c782b */ /* 0x000fc6000000000c */
[----:B------:R-:W-:Y:S01]  /*11c0*/  IMAD.MOV.U32 R20, RZ, RZ, R2 ;  /* 0x000000ffff147224 */ /* 0x000fe200078e0002 */
[----:B------:R-:W-:-:S04]  /*11d0*/  MOV R2, 0x1200 ;  /* 0x0000120000027802 */ /* 0x000fc80000000f00 */
[----:B------:R-:W-:-:S11]  /*11e0*/  DFMA R8, R12, R8, 1 ;  /* 0x3ff000000c08742b */ /* 0x000fd60000000008 */
[----:B------:R-:W-:Y:S05]  /*11f0*/  CALL.REL.NOINC `($_Z13updatePkernelP5PointiiPii$__internal_accurate_pow) ;  /* 0x0000001800447944 */ /* 0x000fea0003c00000 */
[----:B------:R-:W-:Y:S05]  /*1200*/  BSYNC.RECONVERGENT B0 ;  /* 0x0000000000007941 */ /* 0x000fea0003800200 */
.L_x_23:
[----:B------:R-:W-:Y:S01]  /*1210*/  IMAD.MOV.U32 R12, RZ, RZ, 0x0 ;  /* 0x00000000ff0c7424 */ /* 0x000fe200078e00ff */
[C---:B------:R-:W-:Y:S01]  /*1220*/  DADD R2, R14.reuse, 2 ;  /* 0x400000000e027429 */ /* 0x040fe20000000000 */
[----:B------:R-:W-:Y:S01]  /*1230*/  IMAD.MOV.U32 R13, RZ, RZ, 0x40400000 ;  /* 0x40400000ff0d7424 */ /* 0x000fe200078e00ff */
[C---:B------:R-:W-:Y:S01]  /*1240*/  DSETP.NEU.AND P1, PT, R14.reuse, RZ, PT ;  /* 0x000000ff0e00722a */ /* 0x040fe20003f2d000 */
[----:B------:R-:W-:Y:S01]  /*1250*/  BSSY.RECONVERGENT B0, `(.L_x_24) ;  /* 0x0000011000007945 */ /* 0x000fe20003800200 */
[----:B------:R-:W-:-:S03]  /*1260*/  DSETP.NEU.AND P0, PT, R14, 1, PT ;  /* 0x3ff000000e00742a */ /* 0x000fc60003f0d000 */
[C---:B------:R-:W-:Y:S02]  /*1270*/  DFMA R12, R4.reuse, -R12, 18 ;  /* 0x40320000040c742b */ /* 0x040fe4000000080c */
[----:B------:R-:W-:Y:S01]  /*1280*/  DMUL R4, R4, -36 ;  /* 0xc042000004047828 */ /* 0x000fe20000000000 */
[----:B------:R-:W-:-:S04]  /*1290*/  LOP3.LUT R2, R3, 0x7ff00000, RZ, 0xc0, !PT ;  /* 0x7ff0000003027812 */ /* 0x000fc800078ec0ff */
[----:B------:R-:W-:Y:S01]  /*12a0*/  ISETP.NE.AND P2, PT, R2, 0x7ff00000, PT ;  /* 0x7ff000000200780c */ /* 0x000fe20003f45270 */
[----:B------:R-:W-:Y:S01]  /*12b0*/  DFMA R12, R10, 12, R12 ;  /* 0x402800000a0c782b */ /* 0x000fe2000000000c */
[----:B------:R-:W-:-:S07]  /*12c0*/  @!P1 CS2R R18, SRZ ;  /* 0x0000000000129805 */ /* 0x000fce000001ff00 */
[----:B------:R-:W-:-:S08]  /*12d0*/  DFMA R12, R6, 48, R12 ;  /* 0x40480000060c782b */ /* 0x000fd0000000000c */
[----:B------:R-:W-:Y:S01]  /*12e0*/  DFMA R4, R6, R4, R12 ;  /* 0x000000040604722b */ /* 0x000fe2000000000c */
[----:B------:R-:W-:Y:S10]  /*12f0*/  @P2 BRA `(.L_x_25) ;  /* 0x0000000000182947 */ /* 0x000ff40003800000 */
[----:B------:R-:W-:-:S14]  /*1300*/  DSETP.NAN.AND P1, PT, R14, R14, PT ;  /* 0x0000000e0e00722a */ /* 0x000fdc0003f28000 */
[----:B------:R-:W-:Y:S01]  /*1310*/  @P1 DADD R18, R14, 2 ;  /* 0x400000000e121429 */ /* 0x000fe20000000000 */
[----:B------:R-:W-:Y:S10]  /*1320*/  @P1 BRA `(.L_x_25) ;  /* 0x00000000000c1947 */ /* 0x000ff40003800000 */
[----:B------:R-:W-:-:S14]  /*1330*/  DSETP.NEU.AND P1, PT, |R14|, +INF , PT ;  /* 0x7ff000000e00742a */ /* 0x000fdc0003f2d200 */
[----:B------:R-:W-:Y:S02]  /*1340*/  @!P1 IMAD.MOV.U32 R18, RZ, RZ, 0x0 ;  /* 0x00000000ff129424 */ /* 0x000fe400078e00ff */
[----:B------:R-:W-:-:S07]  /*1350*/  @!P1 IMAD.MOV.U32 R19, RZ, RZ, 0x7ff00000 ;  /* 0x7ff00000ff139424 */ /* 0x000fce00078e00ff */
.L_x_25:
[----:B------:R-:W-:Y:S05]  /*1360*/  BSYNC.RECONVERGENT B0 ;  /* 0x0000000000007941 */ /* 0x000fea0003800200 */
.L_x_24:
[----:B------:R-:W-:Y:S01]  /*1370*/  DFMA R4, R16, 27, R4 ;  /* 0x403b00001004782b */ /* 0x000fe20000000004 */
[----:B------:R-:W-:Y:S02]  /*1380*/  FSEL R2, R18, RZ, P0 ;  /* 0x000000ff12027208 */ /* 0x000fe40000000000 */
[----:B------:R-:W-:-:S06]  /*1390*/  FSEL R3, R19, 1.875, P0 ;  /* 0x3ff0000013037808 */ /* 0x000fcc0000000000 */
[----:B------:R-:W-:-:S08]  /*13a0*/  DFMA R4, R4, R2, 30 ;  /* 0x403e00000404742b */ /* 0x000fd00000000002 */
[----:B------:R-:W-:Y:S01]  /*13b0*/  DMUL R4, R8, R4 ;  /* 0x0000000408047228 */ /* 0x000fe20000000000 */
[----:B------:R-:W-:Y:S10]  /*13c0*/  BRA `(.L_x_7) ;  /* 0x0000001400907947 */ /* 0x000ff40003800000 */
.L_x_147:
[----:B------:R-:W-:Y:S01]  /*13d0*/  DADD R2, -RZ, |R4| ;  /* 0x00000000ff027229 */ /* 0x000fe20000000504 */
[----:B------:R-:W-:Y:S01]  /*13e0*/  BSSY.RECONVERGENT B0, `(.L_x_26) ;  /* 0x0000005000007945 */ /* 0x000fe20003800200 */
[----:B------:R-:W-:-:S08]  /*13f0*/  UMOV UR5, 0x40000000 ;  /* 0x4000000000057882 */ /* 0x000fd00000000000 */
[----:B------:R-:W-:Y:S01]  /*1400*/  IMAD.MOV.U32 R20, RZ, RZ, R2 ;  /* 0x000000ffff147224 */ /* 0x000fe200078e0002 */
[----:B------:R-:W-:-:S07]  /*1410*/  MOV R2, 0x1430 ;  /* 0x0000143000027802 */ /* 0x000fce0000000f00 */
[----:B------:R-:W-:Y:S05]  /*1420*/  CALL.REL.NOINC `($_Z13updatePkernelP5PointiiPii$__internal_accurate_pow) ;  /* 0x0000001400b87944 */ /* 0x000fea0003c00000 */
[----:B------:R-:W-:Y:S05]  /*1430*/  BSYNC.RECONVERGENT B0 ;  /* 0x0000000000007941 */ /* 0x000fea0003800200 */
.L_x_26:
        /* <DEDUP_REMOVED lines=16> */
.L_x_28:
[----:B------:R-:W-:Y:S05]  /*1540*/  BSYNC.RECONVERGENT B0 ;  /* 0x0000000000007941 */ /* 0x000fea0003800200 */
.L_x_27:
[----:B------:R-:W-:Y:S01]  /*1550*/  BSSY.RECONVERGENT B0, `(.L_x_29) ;  /* 0x0000006000007945 */ /* 0x000fe20003800200 */
[----:B------:R-:W-:Y:S01]  /*1560*/  FSEL R4, R18, RZ, P0 ;  /* 0x000000ff12047208 */ /* 0x000fe20000000000 */
[----:B------:R-:W-:Y:S01]  /*1570*/  UMOV UR5, 0x40000000 ;  /* 0x4000000000057882 */ /* 0x000fe20000000000 */
[----:B------:R-:W-:Y:S02]  /*1580*/  FSEL R5, R19, 1.875, P0 ;  /* 0x3ff0000013057808 */ /* 0x000fe40000000000 */
[----:B------:R-:W-:-:S07]  /*1590*/  MOV R2, 0x15b0 ;  /* 0x000015b000027802 */ /* 0x000fce0000000f00 */
[----:B------:R-:W-:Y:S05]  /*15a0*/  CALL.REL.NOINC `($_Z13updatePkernelP5PointiiPii$__internal_accurate_pow) ;  /* 0x0000001400587944 */ /* 0x000fea0003c00000 */
[----:B------:R-:W-:Y:S05]  /*15b0*/  BSYNC.RECONVERGENT B0 ;  /* 0x0000000000007941 */ /* 0x000fea0003800200 */
.L_x_29:
        /* <DEDUP_REMOVED lines=14> */
.L_x_31:
[----:B------:R-:W-:Y:S05]  /*16a0*/  BSYNC.RECONVERGENT B0 ;  /* 0x0000000000007941 */ /* 0x000fea0003800200 */
.L_x_30:
[----:B------:R-:W-:Y:S02]  /*16b0*/  FSEL R2, R18, RZ, P0 ;  /* 0x000000ff12027208 */ /* 0x000fe40000000000 */
[----:B------:R-:W-:-:S06]  /*16c0*/  FSEL R3, R19, 1.875, P0 ;  /* 0x3ff0000013037808 */ /* 0x000fcc0000000000 */
[----:B------:R-:W-:Y:S01]  /*16d0*/  DADD R4, R4, R2 ;  /* 0x0000000004047229 */ /* 0x000fe20000000002 */
[----:B------:R-:W-:Y:S10]  /*16e0*/  BRA `(.L_x_7) ;  /* 0x0000001000c87947 */ /* 0x000ff40003800000 */
.L_x_149:
[----:B------:R-:W-:Y:S01]  /*16f0*/  DADD R2, -RZ, |R4| ;  /* 0x00000000ff027229 */ /* 0x000fe20000000504 */
[----:B------:R-:W-:Y:S01]  /*1700*/  BSSY.RECONVERGENT B0, `(.L_x_32) ;  /* 0x0000005000007945 */ /* 0x000fe20003800200 */
[----:B------:R-:W-:-:S08]  /*1710*/  UMOV UR5, 0x40000000 ;  /* 0x4000000000057882 */ /* 0x000fd00000000000 */
[----:B------:R-:W-:Y:S01]  /*1720*/  IMAD.MOV.U32 R20, RZ, RZ, R2 ;  /* 0x000000ffff147224 */ /* 0x000fe200078e0002 */
[----:B------:R-:W-:-:S07]  /*1730*/  MOV R2, 0x1750 ;  /* 0x0000175000027802 */ /* 0x000fce0000000f00 */
[----:B------:R-:W-:Y:S05]  /*1740*/  CALL.REL.NOINC `($_Z13updatePkernelP5PointiiPii$__internal_accurate_pow) ;  /* 0x0000001000f07944 */ /* 0x000fea0003c00000 */
[----:B------:R-:W-:Y:S05]  /*1750*/  BSYNC.RECONVERGENT B0 ;  /* 0x0000000000007941 */ /* 0x000fea0003800200 */
.L_x_32:
[C---:B------:R-:W-:Y:S01]  /*1760*/  DADD R2, R4.reuse, 2 ;  /* 0x4000000004027429 */ /* 0x040fe20000000000 */
[----:B------:R-:W-:Y:S01]  /*1770*/  BSSY.RECONVERGENT B0, `(.L_x_33) ;  /* 0x000000c000007945 */ /* 0x000fe20003800200 */
[----:B------:R-:W-:-:S08]  /*1780*/  DSETP.NEU.AND P0, PT, R4, RZ, PT ;  /* 0x000000ff0400722a */ /* 0x000fd00003f0d000 */
        /* <DEDUP_REMOVED lines=10> */
.L_x_34:
[----:B------:R-:W-:Y:S05]  /*1830*/  BSYNC.RECONVERGENT B0 ;  /* 0x0000000000007941 */ /* 0x000fea0003800200 */
.L_x_33:
[----:B------:R-:W-:Y:S01]  /*1840*/  UMOV UR6, 0x54442d18 ;  /* 0x54442d1800067882 */ /* 0x000fe20000000000 */
[----:B------:R-:W-:Y:S01]  /*1850*/  UMOV UR7, 0x401921fb ;  /* 0x401921fb00077882 */ /* 0x000fe20000000000 */
[----:B------:R-:W-:Y:S01]  /*1860*/  DADD R18, R18, 20 ;  /* 0x4034000012127429 */ /* 0x000fe20000000000 */
[----:B------:R-:W-:Y:S01]  /*1870*/  BSSY.RECONVERGENT B0, `(.L_x_35) ;  /* 0x000001e000007945 */ /* 0x000fe20003800200 */
[C---:B------:R-:W-:Y:S02]  /*1880*/  DMUL R20, R4.reuse, UR6 ;  /* 0x0000000604147c28 */ /* 0x040fe40008000000 */
[----:B------:R-:W-:-:S06]  /*1890*/  DSETP.NEU.AND P1, PT, R4, 1, PT ;  /* 0x3ff000000400742a */ /* 0x000fcc0003f2d000 */
[----:B------:R-:W-:Y:S01]  /*18a0*/  DSETP.NEU.AND P0, PT, |R20|, +INF , PT ;  /* 0x7ff000001400742a */ /* 0x000fe20003f0d200 */
[----:B------:R-:W-:Y:S02]  /*18b0*/  FSEL R18, R18, RZ, P1 ;  /* 0x000000ff12127208 */ /* 0x000fe40000800000 */
[----:B------:R-:W-:-:S11]  /*18c0*/  FSEL R19, R19, 2.828125, P1 ;  /* 0x4035000013137808 */ /* 0x000fd60000800000 */
[----:B------:R-:W-:Y:S01]  /*18d0*/  @!P0 DMUL R2, RZ, R20 ;  /* 0x00000014ff028228 */ /* 0x000fe20000000000 */
[----:B------:R-:W-:Y:S01]  /*18e0*/  @!P0 IMAD.MOV.U32 R4, RZ, RZ, 0x1 ;  /* 0x00000001ff048424 */ /* 0x000fe200078e00ff */
[----:B------:R-:W-:Y:S09]  /*18f0*/  @!P0 BRA `(.L_x_36) ;  /* 0x0000000000548947 */ /* 0x000ff20003800000 */
[----:B------:R-:W-:Y:S01]  /*1900*/  UMOV UR6, 0x6dc9c883 ;  /* 0x6dc9c88300067882 */ /* 0x000fe20000000000 */
[----:B------:R-:W-:Y:S01]  /*1910*/  UMOV UR7, 0x3fe45f30 ;  /* 0x3fe45f3000077882 */ /* 0x000fe20000000000 */
[C---:B------:R-:W-:Y:S01]  /*1920*/  DSETP.GE.AND P0, PT, |R20|.reuse, 2.14748364800000000000e+09, PT ;  /* 0x41e000001400742a */ /* 0x040fe20003f06200 */
[----:B------:R-:W-:Y:S01]  /*1930*/  BSSY.RECONVERGENT B1, `(.L_x_37) ;  /* 0x0000010000017945 */ /* 0x000fe20003800200 */
[----:B------:R-:W-:Y:S01]  /*1940*/  DMUL R4, R20, UR6 ;  /* 0x0000000614047c28 */ /* 0x000fe20008000000 */
[----:B------:R-:W-:Y:S01]  /*1950*/  UMOV UR6, 0x54442d18 ;  /* 0x54442d1800067882 */ /* 0x000fe20000000000 */
[----:B------:R-:W-:-:S08]  /*1960*/  UMOV UR7, 0x3ff921fb ;  /* 0x3ff921fb00077882 */ /* 0x000fd00000000000 */
[----:B------:R-:W0:Y:S08]  /*1970*/  F2I.F64 R4, R4 ;  /* 0x0000000400047311 */ /* 0x000e300000301100 */
[----:B0-----:R-:W0:Y:S02]  /*1980*/  I2F.F64 R2, R4 ;  /* 0x0000000400027312 */ /* 0x001e240000201c00 */
[----:B0-----:R-:W-:Y:S01]  /*1990*/  DFMA R8, R2, -UR6, R20 ;  /* 0x8000000602087c2b */ /* 0x001fe20008000014 */
[----:B------:R-:W-:Y:S01]  /*19a0*/  UMOV UR6, 0x33145c00 ;  /* 0x33145c0000067882 */ /* 0x000fe20000000000 */
[----:B------:R-:W-:-:S06]  /*19b0*/  UMOV UR7, 0x3c91a626 ;  /* 0x3c91a62600077882 */ /* 0x000fcc0000000000 */
[----:B------:R-:W-:Y:S01]  /*19c0*/  DFMA R8, R2, -UR6, R8 ;  /* 0x8000000602087c2b */ /* 0x000fe20008000008 */
[----:B------:R-:W-:Y:S01]  /*19d0*/  UMOV UR6, 0x252049c0 ;  /* 0x252049c000067882 */ /* 0x000fe20000000000 */
[----:B------:R-:W-:-:S06]  /*19e0*/  UMOV UR7, 0x397b839a ;  /* 0x397b839a00077882 */ /* 0x000fcc0000000000 */
[----:B------:R-:W-:Y:S01]  /*19f0*/  DFMA R2, R2, -UR6, R8 ;  /* 0x8000000602027c2b */ /* 0x000fe20008000008 */
[----:B------:R-:W-:Y:S10]  /*1a00*/  @!P0 BRA `(.L_x_38) ;  /* 0x0000000000088947 */ /* 0x000ff40003800000 */
[----:B------:R-:W-:-:S07]  /*1a10*/  MOV R14, 0x1a30 ;  /* 0x00001a30000e7802 */ /* 0x000fce0000000f00 */
[----:B------:R-:W-:Y:S05]  /*1a20*/  CALL.REL.NOINC `($_Z13updatePkernelP5PointiiPii$__internal_trig_reduction_slowpathd) ;  /* 0x0000001800f87944 */ /* 0x000fea0003c00000 */
.L_x_38:
[----:B------:R-:W-:Y:S05]  /*1a30*/  BSYNC.RECONVERGENT B1 ;  /* 0x0000000000017941 */ /* 0x000fea0003800200 */
.L_x_37:
[----:B------:R-:W-:-:S07]  /*1a40*/  VIADD R4, R4, 0x1 ;  /* 0x0000000104047836 */ /* 0x000fce0000000000 */
.L_x_36:
[----:B------:R-:W-:Y:S05]  /*1a50*/  BSYNC.RECONVERGENT B0 ;  /* 0x0000000000007941 */ /* 0x000fea0003800200 */
.L_x_35:
[----:B------:R-:W0:Y:S01]  /*1a60*/  LDCU.64 UR6, c[0x4][0x58] ;  /* 0x01000b00ff0677ac */ /* 0x000e220008000a00 */
[----:B------:R-:W-:-:S05]  /*1a70*/  IMAD.SHL.U32 R5, R4, 0x40, RZ ;  /* 0x0000004004057824 */ /* 0x000fca00078e00ff */
[----:B------:R-:W-:-:S04]  /*1a80*/  LOP3.LUT R5, R5, 0x40, RZ, 0xc0, !PT ;  /* 0x0000004005057812 */ /* 0x000fc800078ec0ff */
[----:B0-----:R-:W-:-:S05]  /*1a90*/  IADD3 R24, P0, PT, R5, UR6, RZ ;  /* 0x0000000605187c10 */ /* 0x001fca000ff1e0ff */
[----:B------:R-:W-:-:S05]  /*1aa0*/  IMAD.X R25, RZ, RZ, UR7, P0 ;  /* 0x00000007ff197e24 */ /* 0x000fca00080e06ff */
[----:B------:R-:W2:Y:S04]  /*1ab0*/  LDG.E.128.CONSTANT R20, desc[UR8][R24.64] ;  /* 0x0000000818147981 */ /* 0x000ea8000c1e9d00 */
[----:B------:R-:W3:Y:S04]  /*1ac0*/  LDG.E.128.CONSTANT R12, desc[UR8][R24.64+0x10] ;  /* 0x00001008180c7981 */ /* 0x000ee8000c1e9d00 */
[----:B------:R-:W4:Y:S01]  /*1ad0*/  LDG.E.128.CONSTANT R8, desc[UR8][R24.64+0x20] ;  /* 0x0000200818087981 */ /* 0x000f22000c1e9d00 */
[----:B------:R-:W-:Y:S01]  /*1ae0*/  LOP3.LUT R5, R4, 0x1, RZ, 0xc0, !PT ;  /* 0x0000000104057812 */ /* 0x000fe200078ec0ff */
[----:B------:R-:W-:Y:S01]  /*1af0*/  IMAD.MOV.U32 R26, RZ, RZ, 0x20fd8164 ;  /* 0x20fd8164ff1a7424 */ /* 0x000fe200078e00ff */
[----:B------:R-:W-:Y:S01]  /*1b00*/  DMUL R16, R2, R2 ;  /* 0x0000000202107228 */ /* 0x000fe20000000000 */
[----:B------:R-:W-:Y:S01]  /*1b10*/  BSSY.RECONVERGENT B0, `(.L_x_39) ;  /* 0x0000019000007945 */ /* 0x000fe20003800200 */
[----:B------:R-:W-:Y:S01]  /*1b20*/  ISETP.NE.U32.AND P0, PT, R5, 0x1, PT ;  /* 0x000000010500780c */ /* 0x000fe20003f05070 */
[----:B------:R-:W-:Y:S01]  /*1b30*/  IMAD.MOV.U32 R5, RZ, RZ, 0x3da8ff83 ;  /* 0x3da8ff83ff057424 */ /* 0x000fe200078e00ff */
[----:B------:R-:W-:-:S02]  /*1b40*/  UMOV UR5, 0x40000000 ;  /* 0x4000000000057882 */ /* 0x000fc40000000000 */
[----:B------:R-:W-:Y:S02]  /*1b50*/  FSEL R26, R26, -8.06006814911005101289e+34, !P0 ;  /* 0xf9785eba1a1a7808 */ /* 0x000fe40004000000 */
[----:B------:R-:W-:-:S06]  /*1b60*/  FSEL R27, -R5, 0.11223486810922622681, !P0 ;  /* 0x3de5db65051b7808 */ /* 0x000fcc0004000100 */
[----:B--2---:R-:W-:-:S08]  /*1b70*/  DFMA R20, R16, R26, R20 ;  /* 0x0000001a1014722b */ /* 0x004fd00000000014 */
[----:B------:R-:W-:-:S08]  /*1b80*/  DFMA R20, R16, R20, R22 ;  /* 0x000000141014722b */ /* 0x000fd00000000016 */
[----:B---3--:R-:W-:Y:S02]  /*1b90*/  DFMA R12, R16, R20, R12 ;  /* 0x00000014100c722b */ /* 0x008fe4000000000c */
[----:B------:R-:W-:-:S06]  /*1ba0*/  DADD R20, -RZ, |R6| ;  /* 0x00000000ff147229 */ /* 0x000fcc0000000506 */
[----:B------:R-:W-:-:S08]  /*1bb0*/  DFMA R12, R16, R12, R14 ;  /* 0x0000000c100c722b */ /* 0x000fd0000000000e */
[----:B----4-:R-:W-:-:S08]  /*1bc0*/  DFMA R8, R16, R12, R8 ;  /* 0x0000000c1008722b */ /* 0x010fd00000000008 */
[----:B------:R-:W-:-:S08]  /*1bd0*/  DFMA R8, R16, R8, R10 ;  /* 0x000000081008722b */ /* 0x000fd0000000000a */
[----:B------:R-:W-:Y:S02]  /*1be0*/  DFMA R2, R8, R2, R2 ;  /* 0x000000020802722b */ /* 0x000fe40000000002 */
[----:B------:R-:W-:-:S10]  /*1bf0*/  DFMA R8, R16, R8, 1 ;  /* 0x3ff000001008742b */ /* 0x000fd40000000008 */
[----:B------:R-:W-:Y:S02]  /*1c00*/  FSEL R8, R8, R2, !P0 ;  /* 0x0000000208087208 */ /* 0x000fe40004000000 */
[----:B------:R-:W-:Y:S02]  /*1c10*/  FSEL R9, R9, R3, !P0 ;  /* 0x0000000309097208 */ /* 0x000fe40004000000 */
[----:B------:R-:W-:-:S04]  /*1c20*/  LOP3.LUT P0, RZ, R4, 0x2, RZ, 0xc0, !PT ;  /* 0x0000000204ff7812 */ /* 0x000fc8000780c0ff */
[----:B------:R-:W-:-:S10]  /*1c30*/  DADD R2, RZ, -R8 ;  /* 0x00000000ff027229 */ /* 0x000fd40000000808 */
[----:B------:R-:W-:Y:S02]  /*1c40*/  FSEL R4, R8, R2, !P0 ;  /* 0x0000000208047208 */ /* 0x000fe40004000000 */
[----:B------:R-:W-:Y:S01]  /*1c50*/  FSEL R5, R9, R3, !P0 ;  /* 0x0000000309057208 */ /* 0x000fe20004000000 */
[----:B------:R-:W-:Y:S01]  /*1c60*/  IMAD.MOV.U32 R3, RZ, RZ, R21 ;  /* 0x000000ffff037224 */ /* 0x000fe200078e0015 */
[----:B------:R-:W-:-:S04]  /*1c70*/  MOV R2, 0x1ca0 ;  /* 0x00001ca000027802 */ /* 0x000fc80000000f00 */
[----:B------:R-:W-:-:S11]  /*1c80*/  DFMA R4, R4, -10, R18 ;  /* 0xc02400000404782b */ /* 0x000fd60000000012 */
[----:B------:R-:W-:Y:S05]  /*1c90*/  CALL.REL.NOINC `($_Z13updatePkernelP5PointiiPii$__internal_accurate_pow) ;  /* 0x0000000c009c7944 */ /* 0x000fea0003c00000 */
[----:B------:R-:W-:Y:S05]  /*1ca0*/  BSYNC.RECONVERGENT B0 ;  /* 0x0000000000007941 */ /* 0x000fea0003800200 */
.L_x_39:
        /* <DEDUP_REMOVED lines=13> */
.L_x_41:
[----:B------:R-:W-:Y:S05]  /*1d80*/  BSYNC.RECONVERGENT B0 ;  /* 0x0000000000007941 */ /* 0x000fea0003800200 */
.L_x_40:
[----:B------:R-:W-:Y:S01]  /*1d90*/  UMOV UR4, 0x54442d18 ;  /* 0x54442d1800047882 */ /* 0x000fe20000000000 */
[----:B------:R-:W-:Y:S01]  /*1da0*/  UMOV UR5, 0x401921fb ;  /* 0x401921fb00057882 */ /* 0x000fe20000000000 */
[C---:B------:R-:W-:Y:S01]  /*1db0*/  DSETP.NEU.AND P1, PT, R6.reuse, 1, PT ;  /* 0x3ff000000600742a */ /* 0x040fe20003f2d000 */
[----:B------:R-:W-:Y:S01]  /*1dc0*/  BSSY.RECONVERGENT B0, `(.L_x_42) ;  /* 0x000001e000007945 */ /* 0x000fe20003800200 */
[----:B------:R-:W-:-:S04]  /*1dd0*/  DMUL R20, R6, UR4 ;  /* 0x0000000406147c28 */ /* 0x000fc80008000000 */
[----:B------:R-:W-:Y:S02]  /*1de0*/  FSEL R6, R18, RZ, P1 ;  /* 0x000000ff12067208 */ /* 0x000fe40000800000 */
[----:B------:R-:W-:Y:S02]  /*1df0*/  FSEL R7, R19, 1.875, P1 ;  /* 0x3ff0000013077808 */ /* 0x000fe40000800000 */
[----:B------:R-:W-:-:S04]  /*1e00*/  DSETP.NEU.AND P0, PT, |R20|, +INF , PT ;  /* 0x7ff000001400742a */ /* 0x000fc80003f0d200 */
[----:B------:R-:W-:-:S10]  /*1e10*/  DADD R6, R4, R6 ;  /* 0x0000000004067229 */ /* 0x000fd40000000006 */
        /* <DEDUP_REMOVED lines=22> */
.L_x_45:
[----:B------:R-:W-:Y:S05]  /*1f80*/  BSYNC.RECONVERGENT B1 ;  /* 0x0000000000017941 */ /* 0x000fea0003800200 */
.L_x_44:
[----:B------:R-:W-:-:S07]  /*1f90*/  VIADD R4, R4, 0x1 ;  /* 0x0000000104047836 */ /* 0x000fce0000000000 */
.L_x_43:
[----:B------:R-:W-:Y:S05]  /*1fa0*/  BSYNC.RECONVERGENT B0 ;  /* 0x0000000000007941 */ /* 0x000fea0003800200 */
.L_x_42:
        /* <DEDUP_REMOVED lines=10> */
[----:B------:R-:W-:-:S02]  /*2050*/  DMUL R20, R2, R2 ;  /* 0x0000000202147228 */ /* 0x000fc40000000000 */
[----:B------:R-:W-:Y:S01]  /*2060*/  ISETP.NE.U32.AND P0, PT, R5, 0x1, PT ;  /* 0x000000010500780c */ /* 0x000fe20003f05070 */
[----:B------:R-:W-:-:S03]  /*2070*/  IMAD.MOV.U32 R5, RZ, RZ, 0x3da8ff83 ;  /* 0x3da8ff83ff057424 */ /* 0x000fc600078e00ff */
[----:B------:R-:W-:Y:S02]  /*2080*/  FSEL R24, R24, -8.06006814911005101289e+34, !P0 ;  /* 0xf9785eba18187808 */ /* 0x000fe40004000000 */
[----:B------:R-:W-:-:S06]  /*2090*/  FSEL R25, -R5, 0.11223486810922622681, !P0 ;  /* 0x3de5db6505197808 */ /* 0x000fcc0004000100 */
[----:B--2---:R-:W-:-:S08]  /*20a0*/  DFMA R8, R20, R24, R8 ;  /* 0x000000181408722b */ /* 0x004fd00000000008 */
[----:B------:R-:W-:-:S08]  /*20b0*/  DFMA R8, R20, R8, R10 ;  /* 0x000000081408722b */ /* 0x000fd0000000000a */
[----:B---3--:R-:W-:-:S08]  /*20c0*/  DFMA R8, R20, R8, R12 ;  /* 0x000000081408722b */ /* 0x008fd0000000000c */
        /* <DEDUP_REMOVED lines=10> */
[----:B------:R-:W-:-:S06]  /*2170*/  FSEL R5, R9, R3, !P0 ;  /* 0x0000000309057208 */ /* 0x000fcc0004000000 */
[----:B------:R-:W-:Y:S01]  /*2180*/  DFMA R4, R4, -10, R6 ;  /* 0xc02400000404782b */ /* 0x000fe20000000006 */
[----:B------:R-:W-:Y:S10]  /*2190*/  BRA `(.L_x_7) ;  /* 0x00000008001c7947 */ /* 0x000ff40003800000 */
.L_x_150:
[----:B------:R-:W-:Y:S01]  /*21a0*/  DADD R8, -R4, 1.5 ;  /* 0x3ff8000004087429 */ /* 0x000fe20000000100 */
[----:B------:R-:W-:Y:S01]  /*21b0*/  BSSY.RECONVERGENT B0, `(.L_x_46) ;  /* 0x0000007000007945 */ /* 0x000fe20003800200 */
[----:B------:R-:W-:-:S06]  /*21c0*/  UMOV UR5, 0x40000000 ;  /* 0x4000000000057882 */ /* 0x000fcc0000000000 */
[----:B------:R-:W-:-:S08]  /*21d0*/  DFMA R8, R4, R6, R8 ;  /* 0x000000060408722b */ /* 0x000fd00000000008 */
[----:B------:R-:W-:-:S10]  /*21e0*/  DADD R2, -RZ, |R8| ;  /* 0x00000000ff027229 */ /* 0x000fd40000000508 */
[----:B------:R-:W-:Y:S01]  /*21f0*/  IMAD.MOV.U32 R20, RZ, RZ, R2 ;  /* 0x000000ffff147224 */ /* 0x000fe200078e0002 */
[----:B------:R-:W-:-:S07]  /*2200*/  MOV R2, 0x2220 ;  /* 0x0000222000027802 */ /* 0x000fce0000000f00 */
[----:B------:R-:W-:Y:S05]  /*2210*/  CALL.REL.NOINC `($_Z13updatePkernelP5PointiiPii$__internal_accurate_pow) ;  /* 0x00000008003c7944 */ /* 0x000fea0003c00000 */
[----:B------:R-:W-:Y:S05]  /*2220*/  BSYNC.RECONVERGENT B0 ;  /* 0x0000000000007941 */ /* 0x000fea0003800200 */
.L_x_46:
        /* <DEDUP_REMOVED lines=16> */
.L_x_48:
[----:B------:R-:W-:Y:S05]  /*2330*/  BSYNC.RECONVERGENT B0 ;  /* 0x0000000000007941 */ /* 0x000fea0003800200 */
.L_x_47:
[----:B------:R-:W-:Y:S01]  /*2340*/  BSSY.RECONVERGENT B0, `(.L_x_49) ;  /* 0x0000006000007945 */ /* 0x000fe20003800200 */
[----:B------:R-:W-:Y:S01]  /*2350*/  FSEL R8, R18, RZ, P0 ;  /* 0x000000ff12087208 */ /* 0x000fe20000000000 */
[----:B------:R-:W-:Y:S01]  /*2360*/  UMOV UR5, 0x40000000 ;  /* 0x4000000000057882 */ /* 0x000fe20000000000 */
[----:B------:R-:W-:Y:S02]  /*2370*/  FSEL R9, R19, 1.875, P0 ;  /* 0x3ff0000013097808 */ /* 0x000fe40000000000 */
[----:B------:R-:W-:-:S07]  /*2380*/  MOV R2, 0x23a0 ;  /* 0x000023a000027802 */ /* 0x000fce0000000f00 */
[----:B------:R-:W-:Y:S05]  /*2390*/  CALL.REL.NOINC `($_Z13updatePkernelP5PointiiPii$__internal_accurate_pow) ;  /* 0x0000000400dc7944 */ /* 0x000fea0003c00000 */
[----:B------:R-:W-:Y:S05]  /*23a0*/  BSYNC.RECONVERGENT B0 ;  /* 0x0000000000007941 */ /* 0x000fea0003800200 */
.L_x_49:
[C---:B------:R-:W-:Y:S01]  /*23b0*/  DADD R2, R6.reuse, 2 ;  /* 0x4000000006027429 */ /* 0x040fe20000000000 */
[----:B------:R-:W-:Y:S01]  /*23c0*/  BSSY.RECONVERGENT B0, `(.L_x_50) ;  /* 0x000000e000007945 */ /* 0x000fe20003800200 */
[C---:B------:R-:W-:Y:S02]  /*23d0*/  DSETP.NEU.AND P1, PT, R6.reuse, RZ, PT ;  /* 0x000000ff0600722a */ /* 0x040fe40003f2d000 */
[----:B------:R-:W-:Y:S02]  /*23e0*/  DSETP.NEU.AND P0, PT, R6, 1, PT ;  /* 0x3ff000000600742a */ /* 0x000fe40003f0d000 */
[----:B------:R-:W-:-:S04]  /*23f0*/  DADD R10, -R4, 2.25 ;  /* 0x40020000040a7429 */ /* 0x000fc80000000100 */
        /* <DEDUP_REMOVED lines=10> */
.L_x_51:
[----:B------:R-:W-:Y:S05]  /*24a0*/  BSYNC.RECONVERGENT B0 ;  /* 0x0000000000007941 */ /* 0x000fea0003800200 */
.L_x_50:
[----:B------:R-:W-:Y:S01]  /*24b0*/  FSEL R2, R18, RZ, P0 ;  /* 0x000000ff12027208 */ /* 0x000fe20000000000 */
[----:B------:R-:W-:Y:S01]  /*24c0*/  BSSY.RECONVERGENT B0, `(.L_x_52) ;  /* 0x0000008000007945 */ /* 0x000fe20003800200 */
[----:B------:R-:W-:Y:S01]  /*24d0*/  FSEL R3, R19, 1.875, P0 ;  /* 0x3ff0000013037808 */ /* 0x000fe20000000000 */
[----:B------:R-:W-:-:S05]  /*24e0*/  UMOV UR5, 0x40000000 ;  /* 0x4000000000057882 */ /* 0x000fca0000000000 */
[----:B------:R-:W-:-:S08]  /*24f0*/  DFMA R10, R4, R2, R10 ;  /* 0x00000002040a722b */ /* 0x000fd0000000000a */
[----:B------:R-:W-:-:S10]  /*2500*/  DADD R2, -RZ, |R10| ;  /* 0x00000000ff027229 */ /* 0x000fd4000000050a */
[----:B------:R-:W-:Y:S01]  /*2510*/  IMAD.MOV.U32 R20, RZ, RZ, R2 ;  /* 0x000000ffff147224 */ /* 0x000fe200078e0002 */
[----:B------:R-:W-:-:S07]  /*2520*/  MOV R2, 0x2540 ;  /* 0x0000254000027802 */ /* 0x000fce0000000f00 */
[----:B------:R-:W-:Y:S05]  /*2530*/  CALL.REL.NOINC `($_Z13updatePkernelP5PointiiPii$__internal_accurate_pow) ;  /* 0x0000000400747944 */ /* 0x000fea0003c00000 */
[----:B------:R-:W-:Y:S05]  /*2540*/  BSYNC.RECONVERGENT B0 ;  /* 0x0000000000007941 */ /* 0x000fea0003800200 */
.L_x_52:
[C---:B------:R-:W-:Y:S01]  /*2550*/  DADD R2, R10.reuse, 2 ;  /* 0x400000000a027429 */ /* 0x040fe20000000000 */
[----:B------:R-:W-:Y:S01]  /*2560*/  BSSY.RECONVERGENT B0, `(.L_x_53) ;  /* 0x000000e000007945 */ /* 0x000fe20003800200 */
[C---:B------:R-:W-:Y:S02]  /*2570*/  DSETP.NEU.AND P1, PT, R10.reuse, RZ, PT ;  /* 0x000000ff0a00722a */ /* 0x040fe40003f2d000 */
[----:B------:R-:W-:Y:S02]  /*2580*/  DSETP.NEU.AND P0, PT, R10, 1, PT ;  /* 0x3ff000000a00742a */ /* 0x000fe40003f0d000 */
[----:B------:R-:W-:-:S04]  /*2590*/  DADD R20, -RZ, |R6| ;  /* 0x00000000ff147229 */ /* 0x000fc80000000506 */
        /* <DEDUP_REMOVED lines=10> */
.L_x_54:
[----:B------:R-:W-:Y:S05]  /*2640*/  BSYNC.RECONVERGENT B0 ;  /* 0x0000000000007941 */ /* 0x000fea0003800200 */
.L_x_53:
[----:B------:R-:W-:Y:S01]  /*2650*/  FSEL R2, R18, RZ, P0 ;  /* 0x000000ff12027208 */ /* 0x000fe20000000000 */
[----:B------:R-:W-:Y:S01]  /*2660*/  BSSY.RECONVERGENT B0, `(.L_x_55) ;  /* 0x0000009000007945 */ /* 0x000fe20003800200 */
[----:B------:R-:W-:Y:S01]  /*2670*/  FSEL R3, R19, 1.875, P0 ;  /* 0x3ff0000013037808 */ /* 0x000fe20000000000 */
[----:B------:R-:W-:Y:S01]  /*2680*/  DSETP.NEU.AND P0, PT, R6, RZ, PT ;  /* 0x000000ff0600722a */ /* 0x000fe20003f0d000 */
[----:B------:R-:W-:Y:S01]  /*2690*/  ISETP.GE.AND P1, PT, R7, RZ, PT ;  /* 0x000000ff0700720c */ /* 0x000fe20003f26270 */
[----:B------:R-:W-:-:S03]  /*26a0*/  UMOV UR5, 0x40080000 ;  /* 0x4008000000057882 */ /* 0x000fc60000000000 */
[----:B------:R-:W-:Y:S01]  /*26b0*/  DADD R8, R8, R2 ;  /* 0x0000000008087229 */ /* 0x000fe20000000002 */
[----:B------:R-:W-:Y:S01]  /*26c0*/  IMAD.MOV.U32 R3, RZ, RZ, R21 ;  /* 0x000000ffff037224 */ /* 0x000fe200078e0015 */
[----:B------:R-:W-:-:S09]  /*26d0*/  MOV R2, 0x26f0 ;  /* 0x000026f000027802 */ /* 0x000fd20000000f00 */
[----:B------:R-:W-:Y:S05]  /*26e0*/  CALL.REL.NOINC `($_Z13updatePkernelP5PointiiPii$__internal_accurate_pow) ;  /* 0x0000000400087944 */ /* 0x000fea0003c00000 */
[----:B------:R-:W-:Y:S05]  /*26f0*/  BSYNC.RECONVERGENT B0 ;  /* 0x0000000000007941 */ /* 0x000fea0003800200 */
.L_x_55:
[C---:B------:R-:W-:Y:S01]  /*2700*/  DADD R2, R6.reuse, 3 ;  /* 0x4008000006027429 */ /* 0x040fe20000000000 */
[----:B------:R-:W-:Y:S01]  /*2710*/  BSSY.RECONVERGENT B0, `(.L_x_56) ;  /* 0x0000013000007945 */ /* 0x000fe20003800200 */
[----:B------:R-:W-:Y:S02]  /*2720*/  DADD R10, -RZ, -R18 ;  /* 0x00000000ff0a7229 */ /* 0x000fe40000000912 */
[----:B------:R-:W-:-:S06]  /*2730*/  DSETP.NEU.AND P2, PT, R6, 1, PT ;  /* 0x3ff000000600742a */ /* 0x000fcc0003f4d000 */
[----:B------:R-:W-:Y:S02]  /*2740*/  LOP3.LUT R2, R3, 0x7ff00000, RZ, 0xc0, !PT ;  /* 0x7ff0000003027812 */ /* 0x000fe400078ec0ff */
[----:B------:R-:W-:Y:S01]  /*2750*/  FSEL R18, R10, R18, !P1 ;  /* 0x000000120a127208 */ /* 0x000fe20004800000 */
[----:B------:R-:W-:Y:S01]  /*2760*/  @!P0 IMAD.MOV.U32 R18, RZ, RZ, RZ ;  /* 0x000000ffff128224 */ /* 0x000fe200078e00ff */
[----:B------:R-:W-:Y:S01]  /*2770*/  ISETP.NE.AND P3, PT, R2, 0x7ff00000, PT ;  /* 0x7ff000000200780c */ /* 0x000fe20003f65270 */
[----:B------:R-:W-:Y:S01]  /*2780*/  DADD R2, -R4, 2.625 ;  /* 0x4005000004027429 */ /* 0x000fe20000000100 */
[----:B------:R-:W-:Y:S01]  /*2790*/  FSEL R19, R11, R19, !P1 ;  /* 0x000000130b137208 */ /* 0x000fe20004800000 */
[----:B------:R-:W-:-:S10]  /*27a0*/  @!P0 IMAD.MOV.U32 R19, RZ, RZ, R7 ;  /* 0x000000ffff138224 */ /* 0x000fd400078e0007 */
[----:B------:R-:W-:Y:S05]  /*27b0*/  @P3 BRA `(.L_x_57) ;  /* 0x0000000000203947 */ /* 0x000fea0003800000 */
[----:B------:R-:W-:-:S14]  /*27c0*/  DSETP.NAN.AND P0, PT, R6, R6, PT ;  /* 0x000000060600722a */ /* 0x000fdc0003f08000 */
[----:B------:R-:W-:Y:S01]  /*27d0*/  @P0 DADD R18, R6, 3 ;  /* 0x4008000006120429 */ /* 0x000fe20000000000 */
[----:B------:R-:W-:Y:S10]  /*27e0*/  @P0 BRA `(.L_x_57) ;  /* 0x0000000000140947 */ /* 0x000ff40003800000 */
[----:B------:R-:W-:-:S14]  /*27f0*/  DSETP.NEU.AND P0, PT, |R6|, +INF , PT ;  /* 0x7ff000000600742a */ /* 0x000fdc0003f0d200 */
[----:B------:R-:W-:Y:S01]  /*2800*/  @!P0 IMAD.MOV.U32 R6, RZ, RZ, -0x100000 ;  /* 0xfff00000ff068424 */ /* 0x000fe200078e00ff */
[----:B------:R-:W-:Y:S01]  /*2810*/  @!P0 ISETP.GE.AND P1, PT, R7, RZ, PT ;  /* 0x000000ff0700820c */ /* 0x000fe20003f26270 */
[----:B------:R-:W-:-:S03]  /*2820*/  @!P0 IMAD.MOV.U32 R18, RZ, RZ, RZ ;  /* 0x000000ffff128224 */ /* 0x000fc600078e00ff */
[----:B------:R-:W-:-:S09]  /*2830*/  @!P0 SEL R19, R6, 0x7ff00000, !P1 ;  /* 0x7ff0000006138807 */ /* 0x000fd20004800000 */
.L_x_57:
[----:B------:R-:W-:Y:S05]  /*2840*/  BSYNC.RECONVERGENT B0 ;  /* 0x0000000000007941 */ /* 0x000fea0003800200 */
.L_x_56:
        /* <DEDUP_REMOVED lines=10> */
.L_x_58:
        /* <DEDUP_REMOVED lines=14> */
.L_x_60:
[----:B------:R-:W-:Y:S05]  /*29d0*/  BSYNC.RECONVERGENT B0 ;  /* 0x0000000000007941 */ /* 0x000fea0003800200 */
.L_x_59:
[----:B------:R-:W-:Y:S02]  /*29e0*/  FSEL R4, R18, RZ, P0 ;  /* 0x000000ff12047208 */ /* 0x000fe40000000000 */
[----:B------:R-:W-:-:S06]  /*29f0*/  FSEL R5, R19, 1.875, P0 ;  /* 0x3ff0000013057808 */ /* 0x000fcc0000000000 */
[----:B------:R-:W-:-:S11]  /*2a00*/  DADD R4, R8, R4 ;  /* 0x0000000008047229 */ /* 0x000fd60000000004 */
.L_x_7:
[----:B------:R-:W0:Y:S02]  /*2a10*/  LDC.64 R2, c[0x4][0x40] ;  /* 0x01001000ff027b82 */ /* 0x000e240000000a00 */
[----:B0-----:R-:W2:Y:S01]  /*2a20*/  LDG.E R8, desc[UR8][R2.64] ;  /* 0x0000000802087981 */ /* 0x001ea2000c1e1900 */
[----:B------:R-:W2:Y:S05]  /*2a30*/  F2F.F32.F64 R9, R4 ;  /* 0x0000000400097310 */ /* 0x000eaa0000301000 */
[----:B------:R-:W0:Y:S01]  /*2a40*/  LDC.64 R6, c[0x4][0x48] ;  /* 0x01001200ff067b82 */ /* 0x000e220000000a00 */
[----:B------:R-:W-:Y:S01]  /*2a50*/  BSSY.RECONVERGENT B0, `(.L_x_61) ;  /* 0x0000006000007945 */ /* 0x000fe20003800200 */
[----:B--2---:R-:W-:-:S13]  /*2a60*/  FSETP.GT.AND P0, PT, R8, R9, PT ;  /* 0x000000090800720b */ /* 0x004fda0003f04000 */
[----:B0-----:R-:W-:Y:S05]  /*2a70*/  @!P0 BRA `(.L_x_62) ;  /* 0x00000000000c8947 */ /* 0x001fea0003800000 */
[----:B------:R-:W0:Y:S02]  /*2a80*/  LDC.64 R4, c[0x4][0x48] ;  /* 0x01001200ff047b82 */ /* 0x000e240000000a00 */
[----:B0-----:R0:W5:Y:S04]  /*2a90*/  ATOMG.E.EXCH.STRONG.GPU PT, RZ, desc[UR8][R4.64], R0 ;  /* 0x8000000004ff79a8 */ /* 0x001168000c1ef108 */
[----:B------:R0:W5:Y:S02]  /*2aa0*/  ATOMG.E.EXCH.STRONG.GPU PT, RZ, desc[UR8][R2.64], R9 ;  /* 0x8000000902ff79a8 */ /* 0x000164000c1ef108 */
.L_x_62:
[----:B------:R-:W-:Y:S05]  /*2ab0*/  BSYNC.RECONVERGENT B0 ;  /* 0x0000000000007941 */ /* 0x000fea0003800200 */
.L_x_61:
[----:B------:R-:W-:Y:S06]  /*2ac0*/  BAR.SYNC.DEFER_BLOCKING 0x0 ;  /* 0x0000000000007b1d */ /* 0x000fec0000010000 */
[----:B------:R-:W2:Y:S02]  /*2ad0*/  LDG.E R7, desc[UR8][R6.64] ;  /* 0x0000000806077981 */ /* 0x000ea4000c1e1900 */
[----:B0-----:R-:W2:Y:S02]  /*2ae0*/  LDC.64 R2, c[0x0][0x390] ;  /* 0x0000e400ff027b82 */ /* 0x001ea40000000a00 */
[----:B--2---:R-:W-:Y:S01]  /*2af0*/  STG.E desc[UR8][R2.64], R7 ;  /* 0x0000000702007986 */ /* 0x004fe2000c101908 */
[----:B------:R-:W-:Y:S05]  /*2b00*/  EXIT ;  /* 0x000000000000794d */ /* 0x000fea0003800000 */
        .type           $_Z13updatePkernelP5PointiiPii$__internal_accurate_pow,@function
        .size           $_Z13updatePkernelP5PointiiPii$__internal_accurate_pow,($_Z13updatePkernelP5PointiiPii$__internal_trig_reduction_slowpathd - $_Z13updatePkernelP5PointiiPii$__internal_accurate_pow)
$_Z13updatePkernelP5PointiiPii$__internal_accurate_pow:
[----:B------:R-:W-:Y:S01]  /*2b10*/  ISETP.GT.U32.AND P2, PT, R3, 0xfffff, PT ;  /* 0x000fffff0300780c */ /* 0x000fe20003f44070 */
[--C-:B------:R-:W-:Y:S01]  /*2b20*/  IMAD.MOV.U32 R21, RZ, RZ, R3.reuse ;  /* 0x000000ffff157224 */ /* 0x100fe200078e0003 */
[----:B------:R-:W-:Y:S01]  /*2b30*/  UMOV UR6, 0x7d2cafe2 ;  /* 0x7d2cafe200067882 */ /* 0x000fe20000000000 */
[----:B------:R-:W-:Y:S01]  /*2b40*/  IMAD.MOV.U32 R22, RZ, RZ, 0x41ad3b5a ;  /* 0x41ad3b5aff167424 */ /* 0x000fe200078e00ff */
[----:B------:R-:W-:Y:S01]  /*2b50*/  UMOV UR7, 0x3eb0f5ff ;  /* 0x3eb0f5ff00077882 */ /* 0x000fe20000000000 */
[----:B------:R-:W-:Y:S01]  /*2b60*/  IMAD.MOV.U32 R23, RZ, RZ, 0x3ed0f5d2 ;  /* 0x3ed0f5d2ff177424 */ /* 0x000fe200078e00ff */
[----:B------:R-:W-:Y:S01]  /*2b70*/  SHF.R.U32.HI R3, RZ, 0x14, R3 ;  /* 0x00000014ff037819 */ /* 0x000fe20000011603 */
[----:B------:R-:W-:Y:S01]  /*2b80*/  UMOV UR10, 0xfefa39ef ;  /* 0xfefa39ef000a7882 */ /* 0x000fe20000000000 */
[----:B------:R-:W-:-:S05]  /*2b90*/  UMOV UR11, 0x3fe62e42 ;  /* 0x3fe62e42000b7882 */ /* 0x000fca0000000000 */
[----:B------:R-:W-:-:S10]  /*2ba0*/  @!P2 DMUL R18, R20, 1.80143985094819840000e+16 ;  /* 0x435000001412a828 */ /* 0x000fd40000000000 */
[----:B------:R-:W-:Y:S01]  /*2bb0*/  @!P2 IMAD.MOV.U32 R21, RZ, RZ, R19 ;  /* 0x000000ffff15a224 */ /* 0x000fe200078e0013 */
[----:B------:R-:W-:Y:S01]  /*2bc0*/  @!P2 LEA.HI R3, R19, 0xffffffca, RZ, 0xc ;  /* 0xffffffca1303a811 */ /* 0x000fe200078f60ff */
[----:B------:R-:W-:Y:S02]  /*2bd0*/  @!P2 IMAD.MOV.U32 R20, RZ, RZ, R18 ;  /* 0x000000ffff14a224 */ /* 0x000fe400078e0012 */
[----:B------:R-:W-:Y:S01]  /*2be0*/  IMAD.MOV.U32 R19, RZ, RZ, 0x43300000 ;  /* 0x43300000ff137424 */ /* 0x000fe200078e00ff */
[----:B------:R-:W-:Y:S01]  /*2bf0*/  LOP3.LUT R21, R21, 0x800fffff, RZ, 0xc0, !PT ;  /* 0x800fffff15157812 */ /* 0x000fe200078ec0ff */
[----:B------:R-:W-:Y:S02]  /*2c00*/  IMAD.MOV.U32 R24, RZ, RZ, R20 ;  /* 0x000000ffff187224 */ /* 0x000fe400078e0014 */
[----:B------:R-:W-:Y:S01]  /*2c10*/  IMAD.MOV.U32 R20, RZ, RZ, RZ ;  /* 0x000000ffff147224 */ /* 0x000fe200078e00ff */
[----:B------:R-:W-:-:S04]  /*2c20*/  LOP3.LUT R21, R21, 0x3ff00000, RZ, 0xfc, !PT ;  /* 0x3ff0000015157812 */ /* 0x000fc800078efcff */
[----:B------:R-:W-:Y:S01]  /*2c30*/  ISETP.GE.U32.AND P3, PT, R21, 0x3ff6a09f, PT ;  /* 0x3ff6a09f1500780c */ /* 0x000fe20003f66070 */
[----:B------:R-:W-:-:S12]  /*2c40*/  IMAD.MOV.U32 R25, RZ, RZ, R21 ;  /* 0x000000ffff197224 */ /* 0x000fd800078e0015 */
[----:B------:R-:W-:-:S04]  /*2c50*/  @P3 VIADD R18, R25, 0xfff00000 ;  /* 0xfff0000019123836 */ /* 0x000fc80000000000 */
[----:B------:R-:W-:Y:S02]  /*2c60*/  @P3 IMAD.MOV.U32 R25, RZ, RZ, R18 ;  /* 0x000000ffff193224 */ /* 0x000fe400078e0012 */
[C---:B------:R-:W-:Y:S02]  /*2c70*/  VIADD R18, R3.reuse, 0xfffffc01 ;  /* 0xfffffc0103127836 */ /* 0x040fe40000000000 */
[----:B------:R-:W-:Y:S02]  /*2c80*/  @P3 VIADD R18, R3, 0xfffffc02 ;  /* 0xfffffc0203123836 */ /* 0x000fe40000000000 */
[C---:B------:R-:W-:Y:S02]  /*2c90*/  DADD R26, R24.reuse, 1 ;  /* 0x3ff00000181a7429 */ /* 0x040fe40000000000 */
[----:B------:R-:W-:Y:S01]  /*2ca0*/  DADD R24, R24, -1 ;  /* 0xbff0000018187429 */ /* 0x000fe20000000000 */
[----:B------:R-:W-:-:S03]  /*2cb0*/  LOP3.LUT R18, R18, 0x80000000, RZ, 0x3c, !PT ;  /* 0x8000000012127812 */ /* 0x000fc600078e3cff */
[----:B------:R-:W0:Y:S02]  /*2cc0*/  MUFU.RCP64H R21, R27 ;  /* 0x0000001b00157308 */ /* 0x000e240000001800 */
[----:B0-----:R-:W-:-:S08]  /*2cd0*/  DFMA R34, -R26, R20, 1 ;  /* 0x3ff000001a22742b */ /* 0x001fd00000000114 */
[----:B------:R-:W-:-:S08]  /*2ce0*/  DFMA R34, R34, R34, R34 ;  /* 0x000000222222722b */ /* 0x000fd00000000022 */
[----:B------:R-:W-:-:S08]  /*2cf0*/  DFMA R34, R20, R34, R20 ;  /* 0x000000221422722b */ /* 0x000fd00000000014 */
[----:B------:R-:W-:-:S08]  /*2d00*/  DMUL R20, R24, R34 ;  /* 0x0000002218147228 */ /* 0x000fd00000000000 */
[----:B------:R-:W-:-:S08]  /*2d10*/  DFMA R20, R24, R34, R20 ;  /* 0x000000221814722b */ /* 0x000fd00000000014 */
[----:B------:R-:W-:Y:S02]  /*2d20*/  DMUL R32, R20, R20 ;  /* 0x0000001414207228 */ /* 0x000fe40000000000 */
[----:B------:R-:W-:-:S06]  /*2d30*/  DADD R26, R24, -R20 ;  /* 0x00000000181a7229 */ /* 0x000fcc0000000814 */
[----:B------:R-:W-:Y:S01]  /*2d40*/  DFMA R22, R32, UR6, R22 ;  /* 0x0000000620167c2b */ /* 0x000fe20008000016 */
[----:B------:R-:W-:Y:S01]  /*2d50*/  UMOV UR6, 0x75488a3f ;  /* 0x75488a3f00067882 */ /* 0x000fe20000000000 */
[----:B------:R-:W-:Y:S01]  /*2d60*/  UMOV UR7, 0x3ef3b20a ;  /* 0x3ef3b20a00077882 */ /* 0x000fe20000000000 */
[----:B------:R-:W-:-:S05]  /*2d70*/  DADD R26, R26, R26 ;  /* 0x000000001a1a7229 */ /* 0x000fca000000001a */
[----:B------:R-:W-:Y:S01]  /*2d80*/  DFMA R30, R32, R22, UR6 ;  /* 0x00000006201e7e2b */ /* 0x000fe20008000016 */
[----:B------:R-:W-:Y:S01]  /*2d90*/  UMOV UR6, 0xe4faecd5 ;  /* 0xe4faecd500067882 */ /* 0x000fe20000000000 */
[----:B------:R-:W-:Y:S01]  /*2da0*/  UMOV UR7, 0x3f1745cd ;  /* 0x3f1745cd00077882 */ /* 0x000fe20000000000 */
[-C--:B------:R-:W-:Y:S02]  /*2db0*/  DFMA R26, R24, -R20.reuse, R26 ;  /* 0x80000014181a722b */ /* 0x080fe4000000001a */
[----:B------:R-:W-:-:S03]  /*2dc0*/  DMUL R24, R20, R20 ;  /* 0x0000001414187228 */ /* 0x000fc60000000000 */
[----:B------:R-:W-:Y:S01]  /*2dd0*/  DFMA R30, R32, R30, UR6 ;  /* 0x00000006201e7e2b */ /* 0x000fe2000800001e */
[----:B------:R-:W-:Y:S01]  /*2de0*/  UMOV UR6, 0x258a578b ;  /* 0x258a578b00067882 */ /* 0x000fe20000000000 */
[----:B------:R-:W-:Y:S01]  /*2df0*/  UMOV UR7, 0x3f3c71c7 ;  /* 0x3f3c71c700077882 */ /* 0x000fe20000000000 */
[----:B------:R-:W-:-:S05]  /*2e00*/  DMUL R26, R34, R26 ;  /* 0x0000001a221a7228 */ /* 0x000fca0000000000 */
[----:B------:R-:W-:Y:S01]  /*2e10*/  DFMA R30, R32, R30, UR6 ;  /* 0x00000006201e7e2b */ /* 0x000fe2000800001e */
[----:B------:R-:W-:Y:S01]  /*2e20*/  UMOV UR6, 0x9242b910 ;  /* 0x9242b91000067882 */ /* 0x000fe20000000000 */
[----:B------:R-:W-:-:S03]  /*2e30*/  UMOV UR7, 0x3f624924 ;  /* 0x3f62492400077882 */ /* 0x000fc60000000000 */
[----:B------:R-:W-:Y:S02]  /*2e40*/  VIADD R37, R27, 0x100000 ;  /* 0x001000001b257836 */ /* 0x000fe40000000000 */
[----:B------:R-:W-:Y:S01]  /*2e50*/  IMAD.MOV.U32 R36, RZ, RZ, R26 ;  /* 0x000000ffff247224 */ /* 0x000fe200078e001a */
[----:B------:R-:W-:Y:S01]  /*2e60*/  DFMA R30, R32, R30, UR6 ;  /* 0x00000006201e7e2b */ /* 0x000fe2000800001e */
[----:B------:R-:W-:Y:S01]  /*2e70*/  UMOV UR6, 0x99999dfb ;  /* 0x99999dfb00067882 */ /* 0x000fe20000000000 */
[----:B------:R-:W-:-:S06]  /*2e80*/  UMOV UR7, 0x3f899999 ;  /* 0x3f89999900077882 */ /* 0x000fcc0000000000 */
[----:B------:R-:W-:Y:S01]  /*2e90*/  DFMA R30, R32, R30, UR6 ;  /* 0x00000006201e7e2b */ /* 0x000fe2000800001e */
[----:B------:R-:W-:Y:S01]  /*2ea0*/  UMOV UR6, 0x55555555 ;  /* 0x5555555500067882 */ /* 0x000fe20000000000 */
[----:B------:R-:W-:-:S06]  /*2eb0*/  UMOV UR7, 0x3fb55555 ;  /* 0x3fb5555500077882 */ /* 0x000fcc0000000000 */
[----:B------:R-:W-:-:S08]  /*2ec0*/  DFMA R22, R32, R30, UR6 ;  /* 0x0000000620167e2b */ /* 0x000fd0000800001e */
[----:B------:R-:W-:Y:S01]  /*2ed0*/  DADD R28, -R22, UR6 ;  /* 0x00000006161c7e29 */ /* 0x000fe20008000100 */
[----:B------:R-:W-:Y:S01]  /*2ee0*/  UMOV UR6, 0xb9e7b0 ;  /* 0x00b9e7b000067882 */ /* 0x000fe20000000000 */
[----:B------:R-:W-:-:S06]  /*2ef0*/  UMOV UR7, 0x3c46a4cb ;  /* 0x3c46a4cb00077882 */ /* 0x000fcc0000000000 */
[----:B------:R-:W-:Y:S02]  /*2f00*/  DFMA R32, R32, R30, R28 ;  /* 0x0000001e2020722b */ /* 0x000fe4000000001c */
[C---:B------:R-:W-:Y:S02]  /*2f10*/  DMUL R28, R20.reuse, R24 ;  /* 0x00000018141c7228 */ /* 0x040fe40000000000 */
[----:B------:R-:W-:-:S04]  /*2f20*/  DFMA R30, R20, R20, -R24 ;  /* 0x00000014141e722b */ /* 0x000fc80000000818 */
[----:B------:R-:W-:Y:S01]  /*2f30*/  DADD R32, R32, -UR6 ;  /* 0x8000000620207e29 */ /* 0x000fe20008000000 */
[----:B------:R-:W-:Y:S01]  /*2f40*/  UMOV UR6, 0x80000000 ;  /* 0x8000000000067882 */ /* 0x000fe20000000000 */
[C---:B------:R-:W-:Y:S01]  /*2f50*/  DFMA R34, R20.reuse, R24, -R28 ;  /* 0x000000181422722b */ /* 0x040fe2000000081c */
[----:B------:R-:W-:Y:S01]  /*2f60*/  UMOV UR7, 0x43300000 ;  /* 0x4330000000077882 */ /* 0x000fe20000000000 */
[----:B------:R-:W-:-:S06]  /*2f70*/  DFMA R30, R20, R36, R30 ;  /* 0x00000024141e722b */ /* 0x000fcc000000001e */
[----:B------:R-:W-:Y:S02]  /*2f80*/  DFMA R34, R26, R24, R34 ;  /* 0x000000181a22722b */ /* 0x000fe40000000022 */
[----:B------:R-:W-:-:S06]  /*2f90*/  DADD R24, R22, R32 ;  /* 0x0000000016187229 */ /* 0x000fcc0000000020 */
[----:B------:R-:W-:Y:S02]  /*2fa0*/  DFMA R34, R20, R30, R34 ;  /* 0x0000001e1422722b */ /* 0x000fe40000000022 */
[----:B------:R-:W-:Y:S02]  /*2fb0*/  DMUL R30, R24, R28 ;  /* 0x0000001c181e7228 */ /* 0x000fe40000000000 */
[----:B------:R-:W-:-:S06]  /*2fc0*/  DADD R36, R22, -R24 ;  /* 0x0000000016247229 */ /* 0x000fcc0000000818 */
[----:B------:R-:W-:Y:S02]  /*2fd0*/  DFMA R22, R24, R28, -R30 ;  /* 0x0000001c1816722b */ /* 0x000fe4000000081e */
[----:B------:R-:W-:-:S06]  /*2fe0*/  DADD R36, R32, R36 ;  /* 0x0000000020247229 */ /* 0x000fcc0000000024 */
[----:B------:R-:W-:-:S08]  /*2ff0*/  DFMA R22, R24, R34, R22 ;  /* 0x000000221816722b */ /* 0x000fd00000000016 */
[----:B------:R-:W-:-:S08]  /*3000*/  DFMA R28, R36, R28, R22 ;  /* 0x0000001c241c722b */ /* 0x000fd00000000016 */
[----:B------:R-:W-:-:S08]  /*3010*/  DADD R24, R30, R28 ;  /* 0x000000001e187229 */ /* 0x000fd0000000001c */
[--C-:B------:R-:W-:Y:S02]  /*3020*/  DADD R22, R20, R24.reuse ;  /* 0x0000000014167229 */ /* 0x100fe40000000018 */
[----:B------:R-:W-:-:S06]  /*3030*/  DADD R30, R30, -R24 ;  /* 0x000000001e1e7229 */ /* 0x000fcc0000000818 */
[----:B------:R-:W-:Y:S02]  /*3040*/  DADD R20, R20, -R22 ;  /* 0x0000000014147229 */ /* 0x000fe40000000816 */
[----:B------:R-:W-:-:S06]  /*3050*/  DADD R30, R28, R30 ;  /* 0x000000001c1e7229 */ /* 0x000fcc000000001e */
[----:B------:R-:W-:-:S08]  /*3060*/  DADD R20, R24, R20 ;  /* 0x0000000018147229 */ /* 0x000fd00000000014 */
[----:B------:R-:W-:-:S08]  /*3070*/  DADD R20, R30, R20 ;  /* 0x000000001e147229 */ /* 0x000fd00000000014 */
[----:B------:R-:W-:Y:S02]  /*3080*/  DADD R26, R26, R20 ;  /* 0x000000001a1a7229 */ /* 0x000fe40000000014 */
[----:B------:R-:W-:Y:S01]  /*3090*/  DADD R20, R18, -UR6 ;  /* 0x8000000612147e29 */ /* 0x000fe20008000000 */
[----:B------:R-:W-:Y:S01]  /*30a0*/  UMOV UR6, 0xfefa39ef ;  /* 0xfefa39ef00067882 */ /* 0x000fe20000000000 */
[----:B------:R-:W-:-:S04]  /*30b0*/  UMOV UR7, 0x3fe62e42 ;  /* 0x3fe62e4200077882 */ /* 0x000fc80000000000 */
[----:B------:R-:W-:-:S08]  /*30c0*/  DADD R24, R22, R26 ;  /* 0x0000000016187229 */ /* 0x000fd0000000001a */
[--C-:B------:R-:W-:Y:S01]  /*30d0*/  DFMA R18, R20, UR6, R24.reuse ;  /* 0x0000000614127c2b */ /* 0x100fe20008000018 */
[----:B------:R-:W-:Y:S01]  /*30e0*/  UMOV UR6, 0x3b39803f ;  /* 0x3b39803f00067882 */ /* 0x000fe20000000000 */
[----:B------:R-:W-:Y:S01]  /*30f0*/  DADD R28, R22, -R24 ;  /* 0x00000000161c7229 */ /* 0x000fe20000000818 */
[----:B------:R-:W-:-:S05]  /*3100*/  UMOV UR7, 0x3c7abc9e ;  /* 0x3c7abc9e00077882 */ /* 0x000fca0000000000 */
[----:B------:R-:W-:Y:S02]  /*3110*/  DFMA R22, R20, -UR10, R18 ;  /* 0x8000000a14167c2b */ /* 0x000fe40008000012 */
[----:B------:R-:W-:-:S06]  /*3120*/  DADD R28, R26, R28 ;  /* 0x000000001a1c7229 */ /* 0x000fcc000000001c */
[----:B------:R-:W-:-:S08]  /*3130*/  DADD R22, -R24, R22 ;  /* 0x0000000018167229 */ /* 0x000fd00000000116 */
[----:B------:R-:W-:-:S08]  /*3140*/  DADD R22, R28, -R22 ;  /* 0x000000001c167229 */ /* 0x000fd00000000816 */
[----:B------:R-:W-:Y:S01]  /*3150*/  DFMA R22, R20, UR6, R22 ;  /* 0x0000000614167c2b */ /* 0x000fe20008000016 */
[----:B------:R-:W-:Y:S02]  /*3160*/  USHF.L.U32 UR7, UR5, 0x1, URZ ;  /* 0x0000000105077899 */ /* 0x000fe400080006ff */
[----:B------:R-:W-:Y:S02]  /*3170*/  ULOP3.LUT UR6, UR5, 0xff0fffff, URZ, 0xc0, !UPT ;  /* 0xff0fffff05067892 */ /* 0x000fe4000f8ec0ff */
[----:B------:R-:W-:-:S03]  /*3180*/  UISETP.GT.U32.AND UP0, UPT, UR7, -0x2000001, UPT ;  /* 0xfdffffff0700788c */ /* 0x000fc6000bf04070 */
[----:B------:R-:W-:Y:S01]  /*3190*/  DADD R20, R18, R22 ;  /* 0x0000000012147229 */ /* 0x000fe20000000016 */
[----:B------:R-:W-:-:S03]  /*31a0*/  USEL UR7, UR6, UR5, UP0 ;  /* 0x0000000506077287 */ /* 0x000fc60008000000 */
[----:B------:R-:W-:-:S04]  /*31b0*/  UMOV UR6, UR4 ;  /* 0x0000000400067c82 */ /* 0x000fc80008000000 */
[----:B------:R-:W-:Y:S02]  /*31c0*/  DADD R18, R18, -R20 ;  /* 0x0000000012127229 */ /* 0x000fe40000000814 */
[----:B------:R-:W-:-:S06]  /*31d0*/  DMUL R24, R20, UR6 ;  /* 0x0000000614187c28 */ /* 0x000fcc0008000000 */
[----:B------:R-:W-:Y:S02]  /*31e0*/  DADD R22, R22, R18 ;  /* 0x0000000016167229 */ /* 0x000fe40000000012 */
[----:B------:R-:W-:Y:S01]  /*31f0*/  DFMA R20, R20, UR6, -R24 ;  /* 0x0000000614147c2b */ /* 0x000fe20008000818 */
[----:B------:R-:W-:Y:S02]  /*3200*/  IMAD.MOV.U32 R18, RZ, RZ, 0x652b82fe ;  /* 0x652b82feff127424 */ /* 0x000fe400078e00ff */
[----:B------:R-:W-:-:S05]  /*3210*/  IMAD.MOV.U32 R19, RZ, RZ, 0x3ff71547 ;  /* 0x3ff71547ff137424 */ /* 0x000fca00078e00ff */
[----:B------:R-:W-:Y:S01]  /*3220*/  DFMA R22, R22, UR6, R20 ;  /* 0x0000000616167c2b */ /* 0x000fe20008000014 */
[----:B------:R-:W-:Y:S01]  /*3230*/  UMOV UR6, 0x3b39803f ;  /* 0x3b39803f00067882 */ /* 0x000fe20000000000 */
[----:B------:R-:W-:-:S06]  /*3240*/  UMOV UR7, 0x3c7abc9e ;  /* 0x3c7abc9e00077882 */ /* 0x000fcc0000000000 */
[----:B------:R-:W-:-:S08]  /*3250*/  DADD R26, R24, R22 ;  /* 0x00000000181a7229 */ /* 0x000fd00000000016 */
[----:B------:R-:W-:Y:S02]  /*3260*/  DFMA R18, R26, R18, 6.75539944105574400000e+15 ;  /* 0x433800001a12742b */ /* 0x000fe40000000012 */
[----:B------:R-:W-:Y:S01]  /*3270*/  FSETP.GEU.AND P2, PT, |R27|, 4.1917929649353027344, PT ;  /* 0x4086232b1b00780b */ /* 0x000fe20003f4e200 */
[----:B------:R-:W-:-:S05]  /*3280*/  DADD R24, R24, -R26 ;  /* 0x0000000018187229 */ /* 0x000fca000000081a */
[----:B------:R-:W-:-:S03]  /*3290*/  DADD R20, R18, -6.75539944105574400000e+15 ;  /* 0xc338000012147429 */ /* 0x000fc60000000000 */
[----:B------:R-:W-:-:S05]  /*32a0*/  DADD R22, R22, R24 ;  /* 0x0000000016167229 */ /* 0x000fca0000000018 */
[----:B------:R-:W-:-:S08]  /*32b0*/  DFMA R28, R20, -UR10, R26 ;  /* 0x8000000a141c7c2b */ /* 0x000fd0000800001a */
[----:B------:R-:W-:Y:S01]  /*32c0*/  DFMA R28, R20, -UR6, R28 ;  /* 0x80000006141c7c2b */ /* 0x000fe2000800001c */
[----:B------:R-:W-:Y:S01]  /*32d0*/  UMOV UR6, 0x69ce2bdf ;  /* 0x69ce2bdf00067882 */ /* 0x000fe20000000000 */
[----:B------:R-:W-:Y:S01]  /*32e0*/  IMAD.MOV.U32 R20, RZ, RZ, -0x35dec16 ;  /* 0xfca213eaff147424 */ /* 0x000fe200078e00ff */
[----:B------:R-:W-:Y:S01]  /*32f0*/  UMOV UR7, 0x3e5ade15 ;  /* 0x3e5ade1500077882 */ /* 0x000fe20000000000 */
[----:B------:R-:W-:-:S06]  /*3300*/  IMAD.MOV.U32 R21, RZ, RZ, 0x3e928af3 ;  /* 0x3e928af3ff157424 */ /* 0x000fcc00078e00ff */
[----:B------:R-:W-:Y:S01]  /*3310*/  DFMA R20, R28, UR6, R20 ;  /* 0x000000061c147c2b */ /* 0x000fe20008000014 */
[----:B------:R-:W-:Y:S01]  /*3320*/  UMOV UR6, 0x62401315 ;  /* 0x6240131500067882 */ /* 0x000fe20000000000 */
[----:B------:R-:W-:-:S06]  /*3330*/  UMOV UR7, 0x3ec71dee ;  /* 0x3ec71dee00077882 */ /* 0x000fcc0000000000 */
[----:B------:R-:W-:Y:S01]  /*3340*/  DFMA R20, R28, R20, UR6 ;  /* 0x000000061c147e2b */ /* 0x000fe20008000014 */
        /* <DEDUP_REMOVED lines=20> */
[----:B------:R-:W-:-:S08]  /*3490*/  DFMA R20, R28, R20, UR6 ;  /* 0x000000061c147e2b */ /* 0x000fd00008000014 */
[----:B------:R-:W-:-:S08]  /*34a0*/  DFMA R20, R28, R20, 1 ;  /* 0x3ff000001c14742b */ /* 0x000fd00000000014 */
[----:B------:R-:W-:-:S10]  /*34b0*/  DFMA R20, R28, R20, 1 ;  /* 0x3ff000001c14742b */ /* 0x000fd40000000014 */
[----:B------:R-:W-:Y:S02]  /*34c0*/  IMAD R25, R18, 0x100000, R21 ;  /* 0x0010000012197824 */ /* 0x000fe400078e0215 */
[----:B------:R-:W-:Y:S01]  /*34d0*/  IMAD.MOV.U32 R24, RZ, RZ, R20 ;  /* 0x000000ffff187224 */ /* 0x000fe200078e0014 */
[----:B------:R-:W-:Y:S06]  /*34e0*/  @!P2 BRA `(.L_x_63) ;  /* 0x000000000030a947 */ /* 0x000fec0003800000 */
[----:B------:R-:W-:Y:S01]  /*34f0*/  FSETP.GEU.AND P3, PT, |R27|, 4.2275390625, PT ;  /* 0x408748001b00780b */ /* 0x000fe20003f6e200 */
[C---:B------:R-:W-:Y:S02]  /*3500*/  DADD R24, R26.reuse, +INF ;  /* 0x7ff000001a187429 */ /* 0x040fe40000000000 */
[----:B------:R-:W-:-:S08]  /*3510*/  DSETP.GEU.AND P2, PT, R26, RZ, PT ;  /* 0x000000ff1a00722a */ /* 0x000fd00003f4e000 */
[----:B------:R-:W-:Y:S02]  /*3520*/  FSEL R24, R24, RZ, P2 ;  /* 0x000000ff18187208 */ /* 0x000fe40001000000 */
[----:B------:R-:W-:Y:S02]  /*3530*/  @!P3 LEA.HI R3, R18, R18, RZ, 0x1 ;  /* 0x000000121203b211 */ /* 0x000fe400078f08ff */
[----:B------:R-:W-:Y:S02]  /*3540*/  FSEL R25, R25, RZ, P2 ;  /* 0x000000ff19197208 */ /* 0x000fe40001000000 */
[----:B------:R-:W-:-:S05]  /*3550*/  @!P3 SHF.R.S32.HI R3, RZ, 0x1, R3 ;  /* 0x00000001ff03b819 */ /* 0x000fca0000011403 */
[----:B------:R-:W-:Y:S02]  /*3560*/  @!P3 IMAD.IADD R18, R18, 0x1, -R3 ;  /* 0x000000011212b824 */ /* 0x000fe400078e0a03 */
[----:B------:R-:W-:-:S03]  /*3570*/  @!P3 IMAD R21, R3, 0x100000, R21 ;  /* 0x001000000315b824 */ /* 0x000fc600078e0215 */
[----:B------:R-:W-:Y:S01]  /*3580*/  @!P3 LEA R19, R18, 0x3ff00000, 0x14 ;  /* 0x3ff000001213b811 */ /* 0x000fe200078ea0ff */
[----:B------:R-:W-:-:S06]  /*3590*/  @!P3 IMAD.MOV.U32 R18, RZ, RZ, RZ ;  /* 0x000000ffff12b224 */ /* 0x000fcc00078e00ff */
[----:B------:R-:W-:-:S11]  /*35a0*/  @!P3 DMUL R24, R20, R18 ;  /* 0x000000121418b228 */ /* 0x000fd60000000000 */
.L_x_63:
[----:B------:R-:W-:Y:S01]  /*35b0*/  DFMA R22, R22, R24, R24 ;  /* 0x000000181616722b */ /* 0x000fe20000000018 */
[----:B------:R-:W-:Y:S01]  /*35c0*/  IMAD.MOV.U32 R3, RZ, RZ, 0x0 ;  /* 0x00000000ff037424 */ /* 0x000fe200078e00ff */
[----:B------:R-:W-:-:S08]  /*35d0*/  DSETP.NEU.AND P2, PT, |R24|, +INF , PT ;  /* 0x7ff000001800742a */ /* 0x000fd00003f4d200 */
[----:B------:R-:W-:Y:S02]  /*35e0*/  FSEL R18, R24, R22, !P2 ;  /* 0x0000001618127208 */ /* 0x000fe40005000000 */
[----:B------:R-:W-:Y:S01]  /*35f0*/  FSEL R19, R25, R23, !P2 ;  /* 0x0000001719137208 */ /* 0x000fe20005000000 */
[----:B------:R-:W-:Y:S06]  /*3600*/  RET.REL.NODEC R2 `(_Z13updatePkernelP5PointiiPii) ;  /* 0xffffffc8027c7950 */ /* 0x000fec0003c3ffff */
        .type           $_Z13updatePkernelP5PointiiPii$__internal_trig_reduction_slowpathd,@function
        .size           $_Z13updatePkernelP5PointiiPii$__internal_trig_reduction_slowpathd,(.L_x_163 - $_Z13updatePkernelP5PointiiPii$__internal_trig_reduction_slowpathd)
$_Z13updatePkernelP5PointiiPii$__internal_trig_reduction_slowpathd:
[----:B------:R-:W-:Y:S01]  /*3610*/  SHF.R.U32.HI R4, RZ, 0x14, R21 ;  /* 0x00000014ff047819 */ /* 0x000fe20000011615 */
[----:B------:R-:W-:-:S03]  /*3620*/  IMAD.MOV.U32 R2, RZ, RZ, RZ ;  /* 0x000000ffff027224 */ /* 0x000fc600078e00ff */
[----:B------:R-:W-:-:S04]  /*3630*/  LOP3.LUT R3, R4, 0x7ff, RZ, 0xc0, !PT ;  /* 0x000007ff04037812 */ /* 0x000fc800078ec0ff */
[----:B------:R-:W-:-:S13]  /*3640*/  ISETP.NE.AND P0, PT, R3, 0x7ff, PT ;  /* 0x000007ff0300780c */ /* 0x000fda0003f05270 */
[----:B------:R-:W-:Y:S05]  /*3650*/  @!P0 BRA `(.L_x_64) ;  /* 0x0000000800488947 */ /* 0x000fea0003800000 */
[----:B------:R-:W-:Y:S01]  /*3660*/  VIADD R2, R3, 0xfffffc00 ;  /* 0xfffffc0003027836 */ /* 0x000fe20000000000 */
[----:B------:R-:W-:Y:S01]  /*3670*/  BSSY.RECONVERGENT B2, `(.L_x_65) ;  /* 0x000002f000027945 */ /* 0x000fe20003800200 */
[----:B------:R-:W-:-:S03]  /*3680*/  CS2R R22, SRZ ;  /* 0x0000000000167805 */ /* 0x000fc6000001ff00 */
[----:B------:R-:W-:Y:S02]  /*3690*/  SHF.R.U32.HI R5, RZ, 0x6, R2 ;  /* 0x00000006ff057819 */ /* 0x000fe40000011602 */
[----:B------:R-:W-:Y:S02]  /*36a0*/  ISETP.GE.U32.AND P0, PT, R2, 0x80, PT ;  /* 0x000000800200780c */ /* 0x000fe40003f06070 */
[C---:B------:R-:W-:Y:S02]  /*36b0*/  IADD3 R10, PT, PT, -R5.reuse, 0x13, RZ ;  /* 0x00000013050a7810 */ /* 0x040fe40007ffe1ff */
[----:B------:R-:W-:Y:S02]  /*36c0*/  IADD3 R15, PT, PT, -R5, 0xf, RZ ;  /* 0x0000000f050f7810 */ /* 0x000fe40007ffe1ff */
[----:B------:R-:W-:-:S04]  /*36d0*/  SEL R10, R10, 0x12, P0 ;  /* 0x000000120a0a7807 */ /* 0x000fc80000000000 */
[----:B------:R-:W-:-:S13]  /*36e0*/  ISETP.GE.AND P0, PT, R15, R10, PT ;  /* 0x0000000a0f00720c */ /* 0x000fda0003f06270 */
[----:B------:R-:W-:Y:S05]  /*36f0*/  @P0 BRA `(.L_x_66) ;  /* 0x0000000000980947 */ /* 0x000fea0003800000 */
[----:B------:R-:W0:Y:S01]  /*3700*/  LDC.64 R16, c[0x0][0x358] ;  /* 0x0000d600ff107b82 */ /* 0x000e220000000a00 */
[C---:B------:R-:W-:Y:S01]  /*3710*/  SHF.L.U64.HI R13, R20.reuse, 0xb, R21 ;  /* 0x0000000b140d7819 */ /* 0x040fe20000010215 */
[----:B------:R-:W-:Y:S01]  /*3720*/  BSSY.RECONVERGENT B3, `(.L_x_67) ;  /* 0x0000022000037945 */ /* 0x000fe20003800200 */
[----:B------:R-:W-:Y:S01]  /*3730*/  IMAD.SHL.U32 R11, R20, 0x800, RZ ;  /* 0x00000800140b7824 */ /* 0x000fe200078e00ff */
[----:B------:R-:W-:Y:S01]  /*3740*/  IADD3 R12, PT, PT, RZ, -R5, -R10 ;  /* 0x80000005ff0c7210 */ /* 0x000fe20007ffe80a */
[----:B------:R-:W-:Y:S01]  /*3750*/  IMAD.MOV.U32 R20, RZ, RZ, RZ ;  /* 0x000000ffff147224 */ /* 0x000fe200078e00ff */
[----:B------:R-:W-:Y:S02]  /*3760*/  CS2R R22, SRZ ;  /* 0x0000000000167805 */ /* 0x000fe4000001ff00 */
[----:B------:R-:W-:-:S07]  /*3770*/  LOP3.LUT R13, R13, 0x80000000, RZ, 0xfc, !PT ;  /* 0x800000000d0d7812 */ /* 0x000fce00078efcff */
.L_x_68:
[----:B------:R-:W1:Y:S01]  /*3780*/  LDC.64 R2, c[0x4][0x50] ;  /* 0x01001400ff027b82 */ /* 0x000e620000000a00 */
[----:B0-----:R-:W-:Y:S02]  /*3790*/  R2UR UR6, R16 ;  /* 0x00000000100672ca */ /* 0x001fe400000e0000 */
[----:B------:R-:W-:Y:S01]  /*37a0*/  R2UR UR7, R17 ;  /* 0x00000000110772ca */ /* 0x000fe200000e0000 */
[----:B-1----:R-:W-:-:S12]  /*37b0*/  IMAD.WIDE R2, R15, 0x8, R2 ;  /* 0x000000080f027825 */ /* 0x002fd800078e0202 */
[----:B------:R-:W2:Y:S01]  /*37c0*/  LDG.E.64.CONSTANT R2, desc[UR6][R2.64] ;  /* 0x0000000602027981 */ /* 0x000ea2000c1e9b00 */
[----:B------:R-:W-:Y:S02]  /*37d0*/  IMAD.MOV.U32 R8, RZ, RZ, R22 ;  /* 0x000000ffff087224 */ /* 0x000fe400078e0016 */
[----:B------:R-:W-:Y:S02]  /*37e0*/  IMAD.MOV.U32 R9, RZ, RZ, R23 ;  /* 0x000000ffff097224 */ /* 0x000fe400078e0017 */
[----:B------:R-:W-:Y:S02]  /*37f0*/  VIADD R12, R12, 0x1 ;  /* 0x000000010c0c7836 */ /* 0x000fe40000000000 */
[----:B------:R-:W-:Y:S02]  /*3800*/  VIADD R15, R15, 0x1 ;  /* 0x000000010f0f7836 */ /* 0x000fe40000000000 */
[----:B--2---:R-:W-:-:S04]  /*3810*/  IMAD.WIDE.U32 R8, P2, R2, R11, R8 ;  /* 0x0000000b02087225 */ /* 0x004fc80007840008 */
[----:B------:R-:W-:Y:S02]  /*3820*/  IMAD R23, R2, R13, RZ ;  /* 0x0000000d02177224 */ /* 0x000fe400078e02ff */
[CC--:B------:R-:W-:Y:S02]  /*3830*/  IMAD R22, R3.reuse, R11.reuse, RZ ;  /* 0x0000000b03167224 */ /* 0x0c0fe400078e02ff */
[----:B------:R-:W-:Y:S01]  /*3840*/  IMAD.HI.U32 R25, R3, R11, RZ ;  /* 0x0000000b03197227 */ /* 0x000fe200078e00ff */
[----:B------:R-:W-:-:S03]  /*3850*/  IADD3 R9, P0, PT, R23, R9, RZ ;  /* 0x0000000917097210 */ /* 0x000fc60007f1e0ff */
[----:B------:R-:W-:Y:S01]  /*3860*/  IMAD.HI.U32 R24, R3, R13, RZ ;  /* 0x0000000d03187227 */ /* 0x000fe200078e00ff */
[----:B------:R-:W-:-:S03]  /*3870*/  IADD3 R9, P1, PT, R22, R9, RZ ;  /* 0x0000000916097210 */ /* 0x000fc60007f3e0ff */
[----:B------:R-:W-:-:S04]  /*3880*/  IMAD.HI.U32 R22, R2, R13, RZ ;  /* 0x0000000d02167227 */ /* 0x000fc800078e00ff */
[----:B------:R-:W-:Y:S02]  /*3890*/  IMAD.X R2, RZ, RZ, R22, P2 ;  /* 0x000000ffff027224 */ /* 0x000fe400010e0616 */
[----:B------:R-:W-:Y:S02]  /*38a0*/  IMAD R3, R3, R13, RZ ;  /* 0x0000000d03037224 */ /* 0x000fe400078e02ff */
[C---:B------:R-:W-:Y:S01]  /*38b0*/  IMAD R23, R20.reuse, 0x8, R1 ;  /* 0x0000000814177824 */ /* 0x040fe200078e0201 */
[----:B------:R-:W-:Y:S01]  /*38c0*/  IADD3.X R2, P0, PT, R25, R2, RZ, P0, !PT ;  /* 0x0000000219027210 */ /* 0x000fe2000071e4ff */
[----:B------:R-:W-:-:S03]  /*38d0*/  VIADD R20, R20, 0x1 ;  /* 0x0000000114147836 */ /* 0x000fc60000000000 */
[----:B------:R-:W-:Y:S01]  /*38e0*/  IADD3.X R22, P1, PT, R3, R2, RZ, P1, !PT ;  /* 0x0000000203167210 */ /* 0x000fe20000f3e4ff */
[----:B------:R-:W-:Y:S01]  /*38f0*/  IMAD.X R2, RZ, RZ, R24, P0 ;  /* 0x000000ffff027224 */ /* 0x000fe200000e0618 */
[----:B------:R-:W-:Y:S01]  /*3900*/  ISETP.NE.AND P0, PT, R12, -0xf, PT ;  /* 0xfffffff10c00780c */ /* 0x000fe20003f05270 */
[----:B------:R0:W-:Y:S02]  /*3910*/  STL.64 [R23], R8 ;  /* 0x0000000817007387 */ /* 0x0001e40000100a00 */
[----:B0-----:R-:W-:-:S10]  /*3920*/  IMAD.X R23, RZ, RZ, R2, P1 ;  /* 0x000000ffff177224 */ /* 0x001fd400008e0602 */
[----:B------:R-:W-:Y:S05]  /*3930*/  @P0 BRA `(.L_x_68) ;  /* 0xfffffffc00900947 */ /* 0x000fea000383ffff */
[----:B------:R-:W-:Y:S05]  /*3940*/  BSYNC.RECONVERGENT B3 ;  /* 0x0000000000037941 */ /* 0x000fea0003800200 */
.L_x_67:
[----:B------:R-:W-:-:S07]  /*3950*/  IMAD.MOV.U32 R15, RZ, RZ, R10 ;  /* 0x000000ffff0f7224 */ /* 0x000fce00078e000a */
.L_x_66:
[----:B------:R-:W-:Y:S05]  /*3960*/  BSYNC.RECONVERGENT B2 ;  /* 0x0000000000027941 */ /* 0x000fea0003800200 */
.L_x_65:
[----:B------:R-:W-:Y:S01]  /*3970*/  LOP3.LUT P0, R27, R4, 0x3f, RZ, 0xc0, !PT ;  /* 0x0000003f041b7812 */ /* 0x000fe2000780c0ff */
[----:B------:R-:W-:-:S04]  /*3980*/  IMAD.IADD R2, R5, 0x1, R15 ;  /* 0x0000000105027824 */ /* 0x000fc800078e020f */
[----:B------:R-:W-:-:S05]  /*3990*/  IMAD.U32 R25, R2, 0x8, R1 ;  /* 0x0000000802197824 */ /* 0x000fca00078e0001 */
[----:B------:R0:W-:Y:S04]  /*39a0*/  STL.64 [R25+-0x78], R22 ;  /* 0xffff881619007387 */ /* 0x0001e80000100a00 */
[----:B------:R-:W2:Y:S04]  /*39b0*/  @P0 LDL.64 R10, [R1+0x8] ;  /* 0x00000800010a0983 */ /* 0x000ea80000100a00 */
[----:B------:R-:W3:Y:S04]  /*39c0*/  LDL.64 R4, [R1+0x10] ;  /* 0x0000100001047983 */ /* 0x000ee80000100a00 */
[----:B------:R-:W4:Y:S01]  /*39d0*/  LDL.64 R2, [R1+0x18] ;  /* 0x0000180001027983 */ /* 0x000f220000100a00 */
[----:B------:R-:W-:Y:S01]  /*39e0*/  @P0 LOP3.LUT R8, R27, 0x3f, RZ, 0x3c, !PT ;  /* 0x0000003f1b080812 */ /* 0x000fe200078e3cff */
[----:B------:R-:W-:Y:S01]  /*39f0*/  BSSY.RECONVERGENT B2, `(.L_x_69) ;  /* 0x0000034000027945 */ /* 0x000fe20003800200 */
[----:B--2---:R-:W-:-:S02]  /*3a00*/  @P0 SHF.R.U64 R9, R10, 0x1, R11 ;  /* 0x000000010a090819 */ /* 0x004fc4000000120b */
[----:B------:R-:W-:Y:S02]  /*3a10*/  @P0 SHF.R.U32.HI R11, RZ, 0x1, R11 ;  /* 0x00000001ff0b0819 */ /* 0x000fe4000001160b */
[--C-:B---3--:R-:W-:Y:S02]  /*3a20*/  @P0 SHF.R.U32.HI R17, RZ, 0x1, R5.reuse ;  /* 0x00000001ff110819 */ /* 0x108fe40000011605 */
[C---:B------:R-:W-:Y:S02]  /*3a30*/  @P0 SHF.R.U64 R15, R4.reuse, 0x1, R5 ;  /* 0x00000001040f0819 */ /* 0x040fe40000001205 */
[CC--:B------:R-:W-:Y:S02]  /*3a40*/  @P0 SHF.L.U32 R12, R4.reuse, R27.reuse, RZ ;  /* 0x0000001b040c0219 */ /* 0x0c0fe400000006ff */
[----:B------:R-:W-:Y:S02]  /*3a50*/  @P0 SHF.R.U64 R9, R9, R8, R11 ;  /* 0x0000000809090219 */ /* 0x000fe4000000120b */
[----:B------:R-:W-:-:S02]  /*3a60*/  @P0 SHF.L.U64.HI R13, R4, R27, R5 ;  /* 0x0000001b040d0219 */ /* 0x000fc40000010205 */
[-C--:B------:R-:W-:Y:S02]  /*3a70*/  @P0 SHF.R.U32.HI R10, RZ, R8.reuse, R11 ;  /* 0x00000008ff0a0219 */ /* 0x080fe4000001160b */
[----:B----4-:R-:W-:Y:S02]  /*3a80*/  @P0 SHF.L.U32 R11, R2, R27, RZ ;  /* 0x0000001b020b0219 */ /* 0x010fe400000006ff */
[----:B------:R-:W-:Y:S02]  /*3a90*/  @P0 SHF.R.U64 R16, R15, R8, R17 ;  /* 0x000000080f100219 */ /* 0x000fe40000001211 */
[----:B------:R-:W-:Y:S02]  /*3aa0*/  @P0 LOP3.LUT R4, R12, R9, RZ, 0xfc, !PT ;  /* 0x000000090c040212 */ /* 0x000fe400078efcff */
[----:B------:R-:W-:Y:S02]  /*3ab0*/  @P0 LOP3.LUT R5, R13, R10, RZ, 0xfc, !PT ;  /* 0x0000000a0d050212 */ /* 0x000fe400078efcff */
[----:B------:R-:W-:-:S02]  /*3ac0*/  @P0 SHF.L.U64.HI R9, R2, R27, R3 ;  /* 0x0000001b02090219 */ /* 0x000fc40000010203 */
[----:B------:R-:W-:Y:S01]  /*3ad0*/  @P0 LOP3.LUT R2, R11, R16, RZ, 0xfc, !PT ;  /* 0x000000100b020212 */ /* 0x000fe200078efcff */
[C---:B------:R-:W-:Y:S01]  /*3ae0*/  IMAD.SHL.U32 R11, R4.reuse, 0x4, RZ ;  /* 0x00000004040b7824 */ /* 0x040fe200078e00ff */
[----:B------:R-:W-:Y:S02]  /*3af0*/  @P0 SHF.R.U32.HI R8, RZ, R8, R17 ;  /* 0x00000008ff080219 */ /* 0x000fe40000011611 */
[----:B------:R-:W-:Y:S02]  /*3b00*/  SHF.L.U64.HI R15, R4, 0x2, R5 ;  /* 0x00000002040f7819 */ /* 0x000fe40000010205 */
[----:B------:R-:W-:Y:S02]  /*3b10*/  @P0 LOP3.LUT R3, R9, R8, RZ, 0xfc, !PT ;  /* 0x0000000809030212 */ /* 0x000fe400078efcff */
[----:B------:R-:W-:Y:S02]  /*3b20*/  SHF.L.W.U32.HI R5, R5, 0x2, R2 ;  /* 0x0000000205057819 */ /* 0x000fe40000010e02 */
[----:B------:R-:W-:-:S02]  /*3b30*/  IADD3 RZ, P0, PT, RZ, -R11, RZ ;  /* 0x8000000bffff7210 */ /* 0x000fc40007f1e0ff */
[----:B------:R-:W-:Y:S02]  /*3b40*/  LOP3.LUT R4, RZ, R15, RZ, 0x33, !PT ;  /* 0x0000000fff047212 */ /* 0x000fe400078e33ff */
[----:B------:R-:W-:Y:S02]  /*3b50*/  SHF.L.W.U32.HI R2, R2, 0x2, R3 ;  /* 0x0000000202027819 */ /* 0x000fe40000010e03 */
[----:B------:R-:W-:Y:S02]  /*3b60*/  LOP3.LUT R9, RZ, R5, RZ, 0x33, !PT ;  /* 0x00000005ff097212 */ /* 0x000fe400078e33ff */
[----:B------:R-:W-:Y:S02]  /*3b70*/  IADD3.X R8, P0, PT, RZ, R4, RZ, P0, !PT ;  /* 0x00000004ff087210 */ /* 0x000fe4000071e4ff */
[----:B------:R-:W-:Y:S02]  /*3b80*/  LOP3.LUT R10, RZ, R2, RZ, 0x33, !PT ;  /* 0x00000002ff0a7212 */ /* 0x000fe400078e33ff */
[----:B------:R-:W-:-:S02]  /*3b90*/  IADD3.X R4, P1, PT, RZ, R9, RZ, P0, !PT ;  /* 0x00000009ff047210 */ /* 0x000fc4000073e4ff */
[----:B------:R-:W-:-:S03]  /*3ba0*/  ISETP.GT.U32.AND P2, PT, R5, -0x1, PT ;  /* 0xffffffff0500780c */ /* 0x000fc60003f44070 */
[----:B------:R-:W-:Y:S01]  /*3bb0*/  IMAD.X R9, RZ, RZ, R10, P1 ;  /* 0x000000ffff097224 */ /* 0x000fe200008e060a */
[----:B------:R-:W-:-:S04]  /*3bc0*/  ISETP.GT.AND.EX P0, PT, R2, -0x1, PT, P2 ;  /* 0xffffffff0200780c */ /* 0x000fc80003f04320 */
[----:B------:R-:W-:Y:S02]  /*3bd0*/  SEL R13, R2, R9, P0 ;  /* 0x00000009020d7207 */ /* 0x000fe40000000000 */
[----:B------:R-:W-:Y:S02]  /*3be0*/  SEL R10, R5, R4, P0 ;  /* 0x00000004050a7207 */ /* 0x000fe40000000000 */
[----:B------:R-:W-:Y:S02]  /*3bf0*/  ISETP.NE.U32.AND P1, PT, R13, RZ, PT ;  /* 0x000000ff0d00720c */ /* 0x000fe40003f25070 */
[----:B------:R-:W-:Y:S02]  /*3c00*/  SEL R8, R15, R8, P0 ;  /* 0x000000080f087207 */ /* 0x000fe40000000000 */
[----:B------:R-:W-:Y:S01]  /*3c10*/  SEL R5, R10, R13, !P1 ;  /* 0x0000000d0a057207 */ /* 0x000fe20004800000 */
[----:B------:R-:W-:-:S05]  /*3c20*/  @!P0 IMAD.MOV R11, RZ, RZ, -R11 ;  /* 0x000000ffff0b8224 */ /* 0x000fca00078e0a0b */
[----:B------:R-:W1:Y:S02]  /*3c30*/  FLO.U32 R5, R5 ;  /* 0x0000000500057300 */ /* 0x000e6400000e0000 */
[C---:B-1----:R-:W-:Y:S02]  /*3c40*/  IADD3 R9, PT, PT, -R5.reuse, 0x1f, RZ ;  /* 0x0000001f05097810 */ /* 0x042fe40007ffe1ff */
[----:B------:R-:W-:-:S03]  /*3c50*/  IADD3 R4, PT, PT, -R5, 0x3f, RZ ;  /* 0x0000003f05047810 */ /* 0x000fc60007ffe1ff */
[----:B------:R-:W-:-:S05]  /*3c60*/  @P1 IMAD.MOV R4, RZ, RZ, R9 ;  /* 0x000000ffff041224 */ /* 0x000fca00078e0209 */
[----:B------:R-:W-:-:S13]  /*3c70*/  ISETP.NE.AND P1, PT, R4, RZ, PT ;  /* 0x000000ff0400720c */ /* 0x000fda0003f25270 */
[----:B0-----:R-:W-:Y:S05]  /*3c80*/  @!P1 BRA `(.L_x_70) ;  /* 0x0000000000289947 */ /* 0x001fea0003800000 */
[--C-:B------:R-:W-:Y:S02]  /*3c90*/  SHF.R.U64 R9, R11, 0x1, R8.reuse ;  /* 0x000000010b097819 */ /* 0x100fe40000001208 */
[C---:B------:R-:W-:Y:S02]  /*3ca0*/  LOP3.LUT R5, R4.reuse, 0x3f, RZ, 0xc0, !PT ;  /* 0x0000003f04057812 */ /* 0x040fe400078ec0ff */
[----:B------:R-:W-:Y:S02]  /*3cb0*/  SHF.R.U32.HI R11, RZ, 0x1, R8 ;  /* 0x00000001ff0b7819 */ /* 0x000fe40000011608 */
[----:B------:R-:W-:Y:S02]  /*3cc0*/  LOP3.LUT R8, R4, 0x3f, RZ, 0xc, !PT ;  /* 0x0000003f04087812 */ /* 0x000fe400078e0cff */
[CC--:B------:R-:W-:Y:S02]  /*3cd0*/  SHF.L.U64.HI R13, R10.reuse, R5.reuse, R13 ;  /* 0x000000050a0d7219 */ /* 0x0c0fe4000001020d */
[----:B------:R-:W-:-:S02]  /*3ce0*/  SHF.L.U32 R10, R10, R5, RZ ;  /* 0x000000050a0a7219 */ /* 0x000fc400000006ff */
[-CC-:B------:R-:W-:Y:S02]  /*3cf0*/  SHF.R.U64 R5, R9, R8.reuse, R11.reuse ;  /* 0x0000000809057219 */ /* 0x180fe4000000120b */
[----:B------:R-:W-:Y:S02]  /*3d00*/  SHF.R.U32.HI R8, RZ, R8, R11 ;  /* 0x00000008ff087219 */ /* 0x000fe4000001160b */
[----:B------:R-:W-:Y:S02]  /*3d10*/  LOP3.LUT R10, R10, R5, RZ, 0xfc, !PT ;  /* 0x000000050a0a7212 */ /* 0x000fe400078efcff */
[----:B------:R-:W-:-:S07]  /*3d20*/  LOP3.LUT R13, R13, R8, RZ, 0xfc, !PT ;  /* 0x000000080d0d7212 */ /* 0x000fce00078efcff */
.L_x_70:
[----:B------:R-:W-:Y:S05]  /*3d30*/  BSYNC.RECONVERGENT B2 ;  /* 0x0000000000027941 */ /* 0x000fea0003800200 */
.L_x_69:
[----:B------:R-:W-:-:S04]  /*3d40*/  IMAD.WIDE.U32 R16, R10, 0x2168c235, RZ ;  /* 0x2168c2350a107825 */ /* 0x000fc800078e00ff */
[----:B------:R-:W-:Y:S01]  /*3d50*/  IMAD.MOV.U32 R8, RZ, RZ, R17 ;  /* 0x000000ffff087224 */ /* 0x000fe200078e0011 */
[----:B------:R-:W-:Y:S01]  /*3d60*/  IADD3 RZ, P1, PT, R16, R16, RZ ;  /* 0x0000001010ff7210 */ /* 0x000fe20007f3e0ff */
[----:B------:R-:W-:Y:S02]  /*3d70*/  IMAD.MOV.U32 R9, RZ, RZ, RZ ;  /* 0x000000ffff097224 */ /* 0x000fe400078e00ff */
[----:B------:R-:W-:-:S04]  /*3d80*/  IMAD.HI.U32 R5, R13, -0x36f0255e, RZ ;  /* 0xc90fdaa20d057827 */ /* 0x000fc800078e00ff */
[----:B------:R-:W-:-:S04]  /*3d90*/  IMAD.WIDE.U32 R8, R10, -0x36f0255e, R8 ;  /* 0xc90fdaa20a087825 */ /* 0x000fc800078e0008 */
[----:B------:R-:W-:-:S04]  /*3da0*/  IMAD.WIDE.U32 R8, P2, R13, 0x2168c235, R8 ;  /* 0x2168c2350d087825 */ /* 0x000fc80007840008 */
[----:B------:R-:W-:Y:S01]  /*3db0*/  IMAD R13, R13, -0x36f0255e, RZ ;  /* 0xc90fdaa20d0d7824 */ /* 0x000fe200078e02ff */
[----:B------:R-:W-:Y:S01]  /*3dc0*/  IADD3.X RZ, P1, PT, R8, R8, RZ, P1, !PT ;  /* 0x0000000808ff7210 */ /* 0x000fe20000f3e4ff */
[----:B------:R-:W-:-:S03]  /*3dd0*/  IMAD.X R5, RZ, RZ, R5, P2 ;  /* 0x000000ffff057224 */ /* 0x000fc600010e0605 */
[----:B------:R-:W-:-:S04]  /*3de0*/  IADD3 R9, P2, PT, R13, R9, RZ ;  /* 0x000000090d097210 */ /* 0x000fc80007f5e0ff */
[C---:B------:R-:W-:Y:S01]  /*3df0*/  ISETP.GT.U32.AND P3, PT, R9.reuse, RZ, PT ;  /* 0x000000ff0900720c */ /* 0x040fe20003f64070 */
[----:B------:R-:W-:Y:S01]  /*3e00*/  IMAD.X R5, RZ, RZ, R5, P2 ;  /* 0x000000ffff057224 */ /* 0x000fe200010e0605 */
[----:B------:R-:W-:-:S04]  /*3e10*/  IADD3.X R8, P2, PT, R9, R9, RZ, P1, !PT ;  /* 0x0000000909087210 */ /* 0x000fc80000f5e4ff */
[C---:B------:R-:W-:Y:S01]  /*3e20*/  ISETP.GT.AND.EX P1, PT, R5.reuse, RZ, PT, P3 ;  /* 0x000000ff0500720c */ /* 0x040fe20003f24330 */
[----:B------:R-:W-:-:S03]  /*3e30*/  IMAD.X R10, R5, 0x1, R5, P2 ;  /* 0x00000001050a7824 */ /* 0x000fc600010e0605 */
[----:B------:R-:W-:Y:S02]  /*3e40*/  SEL R8, R8, R9, P1 ;  /* 0x0000000908087207 */ /* 0x000fe40000800000 */
[----:B------:R-:W-:Y:S02]  /*3e50*/  SEL R10, R10, R5, P1 ;  /* 0x000000050a0a7207 */ /* 0x000fe40000800000 */
[----:B------:R-:W-:Y:S02]  /*3e60*/  IADD3 R5, P2, PT, R8, 0x1, RZ ;  /* 0x0000000108057810 */ /* 0x000fe40007f5e0ff */
[----:B------:R-:W-:Y:S02]  /*3e70*/  SEL R9, RZ, 0xffffffff, !P1 ;  /* 0xffffffffff097807 */ /* 0x000fe40004800000 */
[----:B------:R-:W-:Y:S01]  /*3e80*/  LOP3.LUT P1, R21, R21, 0x80000000, RZ, 0xc0, !PT ;  /* 0x8000000015157812 */ /* 0x000fe2000782c0ff */
[----:B------:R-:W-:Y:S02]  /*3e90*/  IMAD.X R8, RZ, RZ, R10, P2 ;  /* 0x000000ffff087224 */ /* 0x000fe400010e060a */
[----:B------:R-:W-:Y:S01]  /*3ea0*/  IMAD.IADD R4, R9, 0x1, -R4 ;  /* 0x0000000109047824 */ /* 0x000fe200078e0a04 */
[----:B------:R-:W-:-:S02]  /*3eb0*/  SHF.R.U32.HI R9, RZ, 0x1e, R3 ;  /* 0x0000001eff097819 */ /* 0x000fc40000011603 */
[----:B------:R-:W-:Y:S01]  /*3ec0*/  SHF.R.U64 R5, R5, 0xa, R8 ;  /* 0x0000000a05057819 */ /* 0x000fe20000001208 */
[----:B------:R-:W-:Y:S01]  /*3ed0*/  IMAD.SHL.U32 R4, R4, 0x100000, RZ ;  /* 0x0010000004047824 */ /* 0x000fe200078e00ff */
[----:B------:R-:W-:Y:S02]  /*3ee0*/  LEA.HI R2, R2, R9, RZ, 0x1 ;  /* 0x0000000902027211 */ /* 0x000fe400078f08ff */
[----:B------:R-:W-:Y:S02]  /*3ef0*/  IADD3 R5, P2, PT, R5, 0x1, RZ ;  /* 0x0000000105057810 */ /* 0x000fe40007f5e0ff */
[----:B------:R-:W-:Y:S01]  /*3f00*/  @!P0 LOP3.LUT R21, R21, 0x80000000, RZ, 0x3c, !PT ;  /* 0x8000000015158812 */ /* 0x000fe200078e3cff */
[----:B------:R-:W-:Y:S01]  /*3f10*/  @P1 IMAD.MOV R2, RZ, RZ, -R2 ;  /* 0x000000ffff021224 */ /* 0x000fe200078e0a02 */
[----:B------:R-:W-:-:S04]  /*3f20*/  LEA.HI.X R8, R8, RZ, RZ, 0x16, P2 ;  /* 0x000000ff08087211 */ /* 0x000fc800010fb4ff */
[--C-:B------:R-:W-:Y:S02]  /*3f30*/  SHF.R.U64 R5, R5, 0x1, R8.reuse ;  /* 0x0000000105057819 */ /* 0x100fe40000001208 */
[----:B------:R-:W-:Y:S02]  /*3f40*/  SHF.R.U32.HI R3, RZ, 0x1, R8 ;  /* 0x00000001ff037819 */ /* 0x000fe40000011608 */
[----:B------:R-:W-:-:S04]  /*3f50*/  IADD3 R20, P2, P3, RZ, RZ, R5 ;  /* 0x000000ffff147210 */ /* 0x000fc80007b5e005 */
[----:B------:R-:W-:-:S04]  /*3f60*/  IADD3.X R4, PT, PT, R4, 0x3fe00000, R3, P2, P3 ;  /* 0x3fe0000004047810 */ /* 0x000fc800017e6403 */
[----:B------:R-:W-:-:S07]  /*3f70*/  LOP3.LUT R21, R4, R21, RZ, 0xfc, !PT ;  /* 0x0000001504157212 */ /* 0x000fce00078efcff */
.L_x_64:
[----:B------:R-:W-:Y:S02]  /*3f80*/  IMAD.MOV.U32 R15, RZ, RZ, 0x0 ;  /* 0x00000000ff0f7424 */ /* 0x000fe400078e00ff */
[----:B------:R-:W-:Y:S02]  /*3f90*/  IMAD.MOV.U32 R4, RZ, RZ, R2 ;  /* 0x000000ffff047224 */ /* 0x000fe400078e0002 */
[----:B------:R-:W-:Y:S02]  /*3fa0*/  IMAD.MOV.U32 R2, RZ, RZ, R20 ;  /* 0x000000ffff027224 */ /* 0x000fe400078e0014 */
[----:B------:R-:W-:Y:S01]  /*3fb0*/  IMAD.MOV.U32 R3, RZ, RZ, R21 ;  /* 0x000000ffff037224 */ /* 0x000fe200078e0015 */
[----:B------:R-:W-:Y:S06]  /*3fc0*/  RET.REL.NODEC R14 `(_Z13updatePkernelP5PointiiPii) ;  /* 0xffffffc00e0c7950 */ /* 0x000fec0003c3ffff */
.L_x_71:
[----:B------:R-:W-:-:S00]  /*3fd0*/  BRA `(.L_x_71) ;  /* 0xfffffffc00fc7947 */ /* 0x000fc0000383ffff */
[----:B------:R-:W-:-:S00]  /*3fe0*/  NOP ;  /* 0x0000000000007918 */ /* 0x000fc00000000000 */
        /* <DEDUP_REMOVED lines=9> */
.L_x_163:


//--------------------- .text._Z11initPkernelP5PointiiPiji --------------------------
	.section	.text._Z11initPkernelP5PointiiPiji,"ax",@progbits
	.align	128
        .global         _Z11initPkernelP5PointiiPiji
        .type           _Z11initPkernelP5PointiiPiji,@function
        .size           _Z11initPkernelP5PointiiPiji,(.L_x_165 - _Z11initPkernelP5PointiiPiji)
        .other          _Z11initPkernelP5PointiiPiji,@"STO_CUDA_ENTRY STV_DEFAULT"
_Z11initPkernelP5PointiiPiji:
.text._Z11initPkernelP5PointiiPiji:
[----:B------:R-:W0:Y:S01]  /*0000*/  LDC R1, c[0x0][0x37c] ;  /* 0x0000df00ff017b82 */ /* 0x000e220000000800 */
[----:B------:R-:W1:Y:S07]  /*0010*/  S2R R3, SR_CTAID.X ;  /* 0x0000000000037919 */ /* 0x000e6e0000002500 */
[----:B------:R-:W2:Y:S01]  /*0020*/  LDC.64 R8, c[0x0][0x398] ;  /* 0x0000e600ff087b82 */ /* 0x000ea20000000a00 */
[----:B------:R-:W1:Y:S01]  /*0030*/  LDCU UR4, c[0x0][0x360] ;  /* 0x00006c00ff0477ac */ /* 0x000e620008000800 */
[----:B0-----:R-:W-:Y:S01]  /*0040*/  VIADD R1, R1, 0xffffffd8 ;  /* 0xffffffd801017836 */ /* 0x001fe20000000000 */
[----:B------:R-:W1:Y:S01]  /*0050*/  S2R R0, SR_TID.X ;  /* 0x0000000000007919 */ /* 0x000e620000002100 */
[----:B------:R-:W0:Y:S04]  /*0060*/  LDCU.64 UR6, c[0x0][0x388] ;  /* 0x00007100ff0677ac */ /* 0x000e280008000a00 */
[----:B------:R-:W3:Y:S01]  /*0070*/  LDC.64 R12, c[0x0][0x380] ;  /* 0x0000e000ff0c7b82 */ /* 0x000ee20000000a00 */
[----:B------:R-:W4:Y:S01]  /*0080*/  LDCU.64 UR8, c[0x0][0x358] ;  /* 0x00006b00ff0877ac */ /* 0x000f220008000a00 */
[----:B0-----:R-:W-:-:S02]  /*0090*/  I2FP.F32.S32 R16, UR6 ;  /* 0x0000000600107c45 */ /* 0x001fc40008201400 */
[----:B--2---:R-:W-:Y:S01]  /*00a0*/  ISETP.GT.AND P0, PT, R9, 0x1, PT ;  /* 0x000000010900780c */ /* 0x004fe20003f04270 */
[----:B-1----:R-:W-:Y:S01]  /*00b0*/  IMAD R3, R3, UR4, R0 ;  /* 0x0000000403037c24 */ /* 0x002fe2000f8e0200 */
[----:B------:R-:W-:-:S03]  /*00c0*/  UIADD3 UR4, UPT, UPT, UR7, -UR6, URZ ;  /* 0x8000000607047290 */ /* 0x000fc6000fffe0ff */
[C---:B------:R-:W-:Y:S02]  /*00d0*/  IMAD.IADD R8, R3.reuse, 0x1, R8 ;  /* 0x0000000103087824 */ /* 0x040fe400078e0208 */
[----:B---3--:R-:W-:-:S03]  /*00e0*/  IMAD.WIDE R12, R3, 0x10, R12 ;  /* 0x00000010030c7825 */ /* 0x008fc600078e020c */
[----:B------:R-:W-:-:S05]  /*00f0*/  LOP3.LUT R8, R8, 0xaad26b49, RZ, 0x3c, !PT ;  /* 0xaad26b4908087812 */ /* 0x000fca00078e3cff */
[----:B------:R-:W-:-:S04]  /*0100*/  IMAD R8, R8, 0x4182bed5, RZ ;  /* 0x4182bed508087824 */ /* 0x000fc800078e02ff */
[C---:B------:R-:W-:Y:S02]  /*0110*/  VIADD R0, R8.reuse, 0x75bcd15 ;  /* 0x075bcd1508007836 */ /* 0x040fe40000000000 */
[----:B------:R-:W-:-:S03]  /*0120*/  VIADD R2, R8, 0x583f19 ;  /* 0x00583f1908027836 */ /* 0x000fc60000000000 */
[----:B------:R-:W-:Y:S01]  /*0130*/  SHF.R.U32.HI R5, RZ, 0x2, R0 ;  /* 0x00000002ff057819 */ /* 0x000fe20000011600 */
[----:B------:R-:W-:-:S03]  /*0140*/  IMAD.SHL.U32 R7, R2, 0x10, RZ ;  /* 0x0000001002077824 */ /* 0x000fc600078e00ff */
[----:B------:R-:W-:Y:S02]  /*0150*/  LOP3.LUT R5, R5, R0, RZ, 0x3c, !PT ;  /* 0x0000000005057212 */ /* 0x000fe400078e3cff */
[----:B------:R-:W-:-:S03]  /*0160*/  LOP3.LUT R0, R8, 0x159a55e5, RZ, 0x3c, !PT ;  /* 0x159a55e508007812 */ /* 0x000fc600078e3cff */
[----:B------:R-:W-:Y:S01]  /*0170*/  IMAD.SHL.U32 R4, R5, 0x2, RZ ;  /* 0x0000000205047824 */ /* 0x000fe200078e00ff */
[----:B------:R-:W-:-:S04]  /*0180*/  SHF.R.U32.HI R11, RZ, 0x2, R0 ;  /* 0x00000002ff0b7819 */ /* 0x000fc80000011600 */
[----:B------:R-:W-:Y:S02]  /*0190*/  LOP3.LUT R4, R2, R7, R4, 0x96, !PT ;  /* 0x0000000702047212 */ /* 0x000fe400078e9604 */
[----:B------:R-:W-:Y:S02]  /*01a0*/  LOP3.LUT R11, R11, 0x159a55e5, R8, 0x96, !PT ;  /* 0x159a55e50b0b7812 */ /* 0x000fe400078e9608 */
[----:B------:R-:W-:Y:S02]  /*01b0*/  LOP3.LUT R5, R4, R5, RZ, 0x3c, !PT ;  /* 0x0000000504057212 */ /* 0x000fe400078e3cff */
[----:B------:R-:W-:Y:S01]  /*01c0*/  I2FP.F32.S32 R7, UR4 ;  /* 0x0000000400077c45 */ /* 0x000fe20008201400 */
[----:B------:R-:W-:Y:S01]  /*01d0*/  IMAD.SHL.U32 R2, R11, 0x2, RZ ;  /* 0x000000020b027824 */ /* 0x000fe200078e00ff */
[----:B------:R-:W-:Y:S01]  /*01e0*/  UMOV UR4, URZ ;  /* 0x000000ff00047c82 */ /* 0x000fe20008000000 */
[----:B------:R-:W-:-:S05]  /*01f0*/  IMAD.SHL.U32 R0, R5, 0x10, RZ ;  /* 0x0000001005007824 */ /* 0x000fca00078e00ff */
[----:B------:R-:W-:Y:S02]  /*0200*/  LOP3.LUT R2, R11, R2, R0, 0x96, !PT ;  /* 0x000000020b027212 */ /* 0x000fe400078e9600 */
[----:B------:R-:W-:Y:S02]  /*0210*/  IADD3 R0, PT, PT, R8, -0x26039c23, R5 ;  /* 0xd9fc63dd08007810 */ /* 0x000fe40007ffe005 */
[----:B------:R-:W-:Y:S01]  /*0220*/  LOP3.LUT R5, R2, R5, RZ, 0x3c, !PT ;  /* 0x0000000502057212 */ /* 0x000fe200078e3cff */
[----:B------:R-:W-:Y:S01]  /*0230*/  IMAD.MOV.U32 R2, RZ, RZ, 0x2f800000 ;  /* 0x2f800000ff027424 */ /* 0x000fe200078e00ff */
[----:B------:R-:W-:Y:S02]  /*0240*/  I2FP.F32.U32 R0, R0 ;  /* 0x0000000000007245 */ /* 0x000fe40000201000 */
[----:B------:R-:W-:-:S03]  /*0250*/  IADD3 R5, PT, PT, R8, -0x25fe145e, R5 ;  /* 0xda01eba208057810 */ /* 0x000fc60007ffe005 */
[----:B------:R-:W-:Y:S01]  /*0260*/  FFMA R0, R0, R2, 1.1641532182693481445e-10 ;  /* 0x2f00000000007423 */ /* 0x000fe20000000002 */
[----:B------:R-:W-:-:S03]  /*0270*/  I2FP.F32.U32 R5, R5 ;  /* 0x0000000500057245 */ /* 0x000fc60000201000 */
[--C-:B------:R-:W-:Y:S02]  /*0280*/  FFMA R10, R0, R7, R16.reuse ;  /* 0x00000007000a7223 */ /* 0x100fe40000000010 */
[----:B------:R-:W-:Y:S02]  /*0290*/  FFMA R0, R5, R2, 1.1641532182693481445e-10 ;  /* 0x2f00000005007423 */ /* 0x000fe40000000002 */
[----:B------:R-:W4:Y:S02]  /*02a0*/  F2F.F64.F32 R4, R10 ;  /* 0x0000000a00047310 */ /* 0x000f240000201800 */
[----:B------:R-:W-:-:S06]  /*02b0*/  FFMA R16, R7, R0, R16 ;  /* 0x0000000007107223 */ /* 0x000fcc0000000010 */
[----:B------:R-:W0:Y:S01]  /*02c0*/  F2F.F64.F32 R6, R16 ;  /* 0x0000001000067310 */ /* 0x000e220000201800 */
[----:B----4-:R1:W-:Y:S04]  /*02d0*/  STG.E.64 desc[UR8][R12.64], R4 ;  /* 0x000000040c007986 */ /* 0x0103e8000c101b08 */
[----:B0-----:R1:W-:Y:S01]  /*02e0*/  STG.E.64 desc[UR8][R12.64+0x8], R6 ;  /* 0x000008060c007986 */ /* 0x0013e2000c101b08 */
[----:B------:R-:W-:Y:S05]  /*02f0*/  @P0 BRA `(.L_x_72) ;  /* 0x0000000400b40947 */ /* 0x000fea0003800000 */
[----:B------:R-:W-:-:S05]  /*0300*/  VIMNMX.U32 R9, PT, PT, R9, 0x2, PT ;  /* 0x0000000209097848 */ /* 0x000fca0003fe0000 */
[----:B------:R-:W-:-:S04]  /*0310*/  IMAD.SHL.U32 R0, R9, 0x4, RZ ;  /* 0x0000000409007824 */ /* 0x000fc800078e00ff */
[----:B------:R-:W0:Y:S02]  /*0320*/  LDC R8, c[0x2][R0] ;  /* 0x0080000000087b82 */ /* 0x000e240000000800 */
[----:B0-----:R-:W-:-:S04]  /*0330*/  SHF.R.S32.HI R9, RZ, 0x1f, R8 ;  /* 0x0000001fff097819 */ /* 0x001fc80000011408 */
.L_x_153:
[----:B------:R-:W-:Y:S05]  /*0340*/  BRX R8 -0x350                                                                         (*"BRANCH_TARGETS .L_x_154,.L_x_155,.L_x_156"*) ;  /* 0xfffffffc082c7949 */ /* 0x000fea000383ffff */
.L_x_155:
[----:B------:R-:W-:Y:S01]  /*0350*/  DFMA R8, R6, 2, R4 ;  /* 0x400000000608782b */ /* 0x000fe20000000004 */
[----:B------:R-:W-:Y:S01]  /*0360*/  BSSY.RECONVERGENT B0, `(.L_x_73) ;  /* 0x0000007000007945 */ /* 0x000fe20003800200 */
[----:B------:R-:W-:Y:S01]  /*0370*/  MOV R0, 0x3d0 ;  /* 0x000003d000007802 */ /* 0x000fe20000000f00 */
[----:B------:R-:W-:-:S05]  /*0380*/  UMOV UR5, 0x40000000 ;  /* 0x4000000000057882 */ /* 0x000fca0000000000 */
[----:B------:R-:W-:-:S08]  /*0390*/  DADD R8, R8, -7 ;  /* 0xc01c000008087429 */ /* 0x000fd00000000000 */
[----:B------:R-:W-:-:S10]  /*03a0*/  DADD R20, -RZ, |R8| ;  /* 0x00000000ff147229 */ /* 0x000fd40000000508 */
[----:B------:R-:W-:-:S07]  /*03b0*/  IMAD.MOV.U32 R2, RZ, RZ, R21 ;  /* 0x000000ffff027224 */ /* 0x000fce00078e0015 */
[----:B-1----:R-:W-:Y:S05]  /*03c0*/  CALL.REL.NOINC `($_Z11initPkernelP5PointiiPiji$__internal_accurate_pow) ;  /* 0x0000002400607944 */ /* 0x002fea0003c00000 */
[----:B------:R-:W-:Y:S05]  /*03d0*/  BSYNC.RECONVERGENT B0 ;  /* 0x0000000000007941 */ /* 0x000fea0003800200 */
.L_x_73:
[----:B------:R-:W-:Y:S01]  /*03e0*/  DFMA R4, R4, 2, R6 ;  /* 0x400000000404782b */ /* 0x000fe20000000006 */
[----:B------:R-:W-:Y:S01]  /*03f0*/  BSSY.RECONVERGENT B0, `(.L_x_74) ;  /* 0x0000011000007945 */ /* 0x000fe20003800200 */
[C---:B------:R-:W-:Y:S02]  /*0400*/  DADD R6, R8.reuse, 2 ;  /* 0x4000000008067429 */ /* 0x040fe40000000000 */
[C---:B------:R-:W-:Y:S02]  /*0410*/  DSETP.NEU.AND P1, PT, R8.reuse, RZ, PT ;  /* 0x000000ff0800722a */ /* 0x040fe40003f2d000 */
[----:B------:R-:W-:Y:S02]  /*0420*/  DSETP.NEU.AND P0, PT, R8, 1, PT ;  /* 0x3ff000000800742a */ /* 0x000fe40003f0d000 */
[----:B------:R-:W-:-:S04]  /*0430*/  DADD R4, R4, -5 ;  /* 0xc014000004047429 */ /* 0x000fc80000000000 */
[----:B------:R-:W-:-:S04]  /*0440*/  LOP3.LUT R6, R7, 0x7ff00000, RZ, 0xc0, !PT ;  /* 0x7ff0000007067812 */ /* 0x000fc800078ec0ff */
[----:B------:R-:W-:Y:S01]  /*0450*/  ISETP.NE.AND P2, PT, R6, 0x7ff00000, PT ;  /* 0x7ff000000600780c */ /* 0x000fe20003f45270 */
[----:B------:R-:W-:Y:S01]  /*0460*/  DADD R20, -RZ, |R4| ;  /* 0x00000000ff147229 */ /* 0x000fe20000000504 */
[----:B------:R-:W-:-:S09]  /*0470*/  @!P1 CS2R R18, SRZ ;  /* 0x0000000000129805 */ /* 0x000fd2000001ff00 */
[----:B------:R-:W-:Y:S02]  /*0480*/  IMAD.MOV.U32 R2, RZ, RZ, R21 ;  /* 0x000000ffff027224 */ /* 0x000fe400078e0015 */
[----:B------:R-:W-:Y:S05]  /*0490*/  @P2 BRA `(.L_x_75) ;  /* 0x0000000000182947 */ /* 0x000fea0003800000 */
[----:B------:R-:W-:-:S14]  /*04a0*/  DSETP.NAN.AND P1, PT, R8, R8, PT ;  /* 0x000000080800722a */ /* 0x000fdc0003f28000 */
[----:B------:R-:W-:Y:S01]  /*04b0*/  @P1 DADD R18, R8, 2 ;  /* 0x4000000008121429 */ /* 0x000fe20000000000 */
[----:B------:R-:W-:Y:S10]  /*04c0*/  @P1 BRA `(.L_x_75) ;  /* 0x00000000000c1947 */ /* 0x000ff40003800000 */
[----:B------:R-:W-:-:S14]  /*04d0*/  DSETP.NEU.AND P1, PT, |R8|, +INF , PT ;  /* 0x7ff000000800742a */ /* 0x000fdc0003f2d200 */
[----:B------:R-:W-:Y:S02]  /*04e0*/  @!P1 IMAD.MOV.U32 R18, RZ, RZ, 0x0 ;  /* 0x00000000ff129424 */ /* 0x000fe400078e00ff */
[----:B------:R-:W-:-:S07]  /*04f0*/  @!P1 IMAD.MOV.U32 R19, RZ, RZ, 0x7ff00000 ;  /* 0x7ff00000ff139424 */ /* 0x000fce00078e00ff */
.L_x_75:
[----:B------:R-:W-:Y:S05]  /*0500*/  BSYNC.RECONVERGENT B0 ;  /* 0x0000000000007941 */ /* 0x000fea0003800200 */
.L_x_74:
[----:B------:R-:W-:Y:S01]  /*0510*/  BSSY.RECONVERGENT B0, `(.L_x_76) ;  /* 0x0000006000007945 */ /* 0x000fe20003800200 */
[----:B------:R-:W-:Y:S01]  /*0520*/  FSEL R6, R18, RZ, P0 ;  /* 0x000000ff12067208 */ /* 0x000fe20000000000 */
[----:B------:R-:W-:Y:S01]  /*0530*/  UMOV UR5, 0x40000000 ;  /* 0x4000000000057882 */ /* 0x000fe20000000000 */
[----:B------:R-:W-:Y:S02]  /*0540*/  FSEL R7, R19, 1.875, P0 ;  /* 0x3ff0000013077808 */ /* 0x000fe40000000000 */
[----:B------:R-:W-:-:S07]  /*0550*/  MOV R0, 0x570 ;  /* 0x0000057000007802 */ /* 0x000fce0000000f00 */
[----:B------:R-:W-:Y:S05]  /*0560*/  CALL.REL.NOINC `($_Z11initPkernelP5PointiiPiji$__internal_accurate_pow) ;  /* 0x0000002000f87944 */ /* 0x000fea0003c00000 */
[----:B------:R-:W-:Y:S05]  /*0570*/  BSYNC.RECONVERGENT B0 ;  /* 0x0000000000007941 */ /* 0x000fea0003800200 */
.L_x_76:
        /* <DEDUP_REMOVED lines=14> */
.L_x_78:
[----:B------:R-:W-:Y:S05]  /*0660*/  BSYNC.RECONVERGENT B0 ;  /* 0x0000000000007941 */ /* 0x000fea0003800200 */
.L_x_77:
[----:B------:R-:W-:Y:S02]  /*0670*/  FSEL R4, R18, RZ, P0 ;  /* 0x000000ff12047208 */ /* 0x000fe40000000000 */
[----:B------:R-:W-:-:S06]  /*0680*/  FSEL R5, R19, 1.875, P0 ;  /* 0x3ff0000013057808 */ /* 0x000fcc0000000000 */
[----:B------:R-:W-:Y:S01]  /*0690*/  DADD R4, R6, R4 ;  /* 0x0000000006047229 */ /* 0x000fe20000000004 */
[----:B------:R-:W-:Y:S10]  /*06a0*/  BRA `(.L_x_79) ;  /* 0x0000002000507947 */ /* 0x000ff40003800000 */
.L_x_154:
[----:B------:R-:W-:Y:S01]  /*06b0*/  DADD R20, -RZ, |R4| ;  /* 0x00000000ff147229 */ /* 0x000fe20000000504 */
[----:B------:R-:W-:Y:S01]  /*06c0*/  BSSY.RECONVERGENT B0, `(.L_x_80) ;  /* 0x0000005000007945 */ /* 0x000fe20003800200 */
[----:B------:R-:W-:Y:S01]  /*06d0*/  MOV R0, 0x710 ;  /* 0x0000071000007802 */ /* 0x000fe20000000f00 */
[----:B------:R-:W-:-:S07]  /*06e0*/  UMOV UR5, 0x40000000 ;  /* 0x4000000000057882 */ /* 0x000fce0000000000 */
[----:B------:R-:W-:-:S07]  /*06f0*/  IMAD.MOV.U32 R2, RZ, RZ, R21 ;  /* 0x000000ffff027224 */ /* 0x000fce00078e0015 */
[----:B-1----:R-:W-:Y:S05]  /*0700*/  CALL.REL.NOINC `($_Z11initPkernelP5PointiiPiji$__internal_accurate_pow) ;  /* 0x0000002000907944 */ /* 0x002fea0003c00000 */
[----:B------:R-:W-:Y:S05]  /*0710*/  BSYNC.RECONVERGENT B0 ;  /* 0x0000000000007941 */ /* 0x000fea0003800200 */
.L_x_80:
[----:B------:R-:W-:Y:S01]  /*0720*/  DADD R8, R4, 2 ;  /* 0x4000000004087429 */ /* 0x000fe20000000000 */
[C---:B------:R-:W-:Y:S01]  /*0730*/  FSETP.NEU.AND P1, PT, R10.reuse, RZ, PT ;  /* 0x000000ff0a00720b */ /* 0x040fe20003f2d000 */
[----:B------:R-:W-:Y:S01]  /*0740*/  DADD R20, -RZ, |R6| ;  /* 0x00000000ff147229 */ /* 0x000fe20000000506 */
[----:B------:R-:W-:Y:S01]  /*0750*/  BSSY.RECONVERGENT B0, `(.L_x_81) ;  /* 0x000000d000007945 */ /* 0x000fe20003800200 */
[----:B------:R-:W-:-:S06]  /*0760*/  FSETP.NEU.AND P0, PT, R10, 1, PT ;  /* 0x3f8000000a00780b */ /* 0x000fcc0003f0d000 */
[----:B------:R-:W-:Y:S02]  /*0770*/  LOP3.LUT R8, R9, 0x7ff00000, RZ, 0xc0, !PT ;  /* 0x7ff0000009087812 */ /* 0x000fe400078ec0ff */
[----:B------:R-:W-:Y:S02]  /*0780*/  IMAD.MOV.U32 R2, RZ, RZ, R21 ;  /* 0x000000ffff027224 */ /* 0x000fe400078e0015 */
[----:B------:R-:W-:Y:S02]  /*0790*/  ISETP.NE.AND P2, PT, R8, 0x7ff00000, PT ;  /* 0x7ff000000800780c */ /* 0x000fe40003f45270 */
[----:B------:R-:W-:-:S11]  /*07a0*/  @!P1 CS2R R18, SRZ ;  /* 0x0000000000129805 */ /* 0x000fd6000001ff00 */
[----:B------:R-:W-:Y:S05]  /*07b0*/  @P2 BRA `(.L_x_82) ;  /* 0x0000000000182947 */ /* 0x000fea0003800000 */
[----:B------:R-:W-:-:S13]  /*07c0*/  FSETP.NAN.AND P1, PT, R10, R10, PT ;  /* 0x0000000a0a00720b */ /* 0x000fda0003f28000 */
[----:B------:R-:W-:Y:S01]  /*07d0*/  @P1 DADD R18, R4, 2 ;  /* 0x4000000004121429 */ /* 0x000fe20000000000 */
[----:B------:R-:W-:Y:S10]  /*07e0*/  @P1 BRA `(.L_x_82) ;  /* 0x00000000000c1947 */ /* 0x000ff40003800000 */
[----:B------:R-:W-:-:S14]  /*07f0*/  DSETP.NEU.AND P1, PT, |R4|, +INF , PT ;  /* 0x7ff000000400742a */ /* 0x000fdc0003f2d200 */
[----:B------:R-:W-:Y:S02]  /*0800*/  @!P1 IMAD.MOV.U32 R18, RZ, RZ, 0x0 ;  /* 0x00000000ff129424 */ /* 0x000fe400078e00ff */
[----:B------:R-:W-:-:S07]  /*0810*/  @!P1 IMAD.MOV.U32 R19, RZ, RZ, 0x7ff00000 ;  /* 0x7ff00000ff139424 */ /* 0x000fce00078e00ff */
.L_x_82:
[----:B------:R-:W-:Y:S05]  /*0820*/  BSYNC.RECONVERGENT B0 ;  /* 0x0000000000007941 */ /* 0x000fea0003800200 */
.L_x_81:
[----:B------:R-:W-:Y:S01]  /*0830*/  BSSY.RECONVERGENT B0, `(.L_x_83) ;  /* 0x0000006000007945 */ /* 0x000fe20003800200 */
[----:B------:R-:W-:Y:S01]  /*0840*/  FSEL R4, R18, RZ, P0 ;  /* 0x000000ff12047208 */ /* 0x000fe20000000000 */
[----:B------:R-:W-:Y:S01]  /*0850*/  UMOV UR5, 0x40000000 ;  /* 0x4000000000057882 */ /* 0x000fe20000000000 */
[----:B------:R-:W-:Y:S02]  /*0860*/  FSEL R5, R19, 1.875, P0 ;  /* 0x3ff0000013057808 */ /* 0x000fe40000000000 */
[----:B------:R-:W-:-:S07]  /*0870*/  MOV R0, 0x890 ;  /* 0x0000089000007802 */ /* 0x000fce0000000f00 */
[----:B------:R-:W-:Y:S05]  /*0880*/  CALL.REL.NOINC `($_Z11initPkernelP5PointiiPiji$__internal_accurate_pow) ;  /* 0x0000002000307944 */ /* 0x000fea0003c00000 */
[----:B------:R-:W-:Y:S05]  /*0890*/  BSYNC.RECONVERGENT B0 ;  /* 0x0000000000007941 */ /* 0x000fea0003800200 */
.L_x_83:
[----:B------:R-:W-:Y:S01]  /*08a0*/  DADD R8, R6, 2 ;  /* 0x4000000006087429 */ /* 0x000fe20000000000 */
[C---:B------:R-:W-:Y:S01]  /*08b0*/  FSETP.NEU.AND P1, PT, R16.reuse, RZ, PT ;  /* 0x000000ff1000720b */ /* 0x040fe20003f2d000 */
[----:B------:R-:W-:Y:S01]  /*08c0*/  BSSY.RECONVERGENT B0, `(.L_x_84) ;  /* 0x000000c000007945 */ /* 0x000fe20003800200 */
[----:B------:R-:W-:-:S07]  /*08d0*/  FSETP.NEU.AND P0, PT, R16, 1, PT ;  /* 0x3f8000001000780b */ /* 0x000fce0003f0d000 */
[----:B------:R-:W-:-:S04]  /*08e0*/  LOP3.LUT R8, R9, 0x7ff00000, RZ, 0xc0, !PT ;  /* 0x7ff0000009087812 */ /* 0x000fc800078ec0ff */
        /* <DEDUP_REMOVED lines=9> */
.L_x_85:
[----:B------:R-:W-:Y:S05]  /*0980*/  BSYNC.RECONVERGENT B0 ;  /* 0x0000000000007941 */ /* 0x000fea0003800200 */
.L_x_84:
[----:B------:R-:W-:Y:S02]  /*0990*/  FSEL R6, R18, RZ, P0 ;  /* 0x000000ff12067208 */ /* 0x000fe40000000000 */
[----:B------:R-:W-:-:S06]  /*09a0*/  FSEL R7, R19, 1.875, P0 ;  /* 0x3ff0000013077808 */ /* 0x000fcc0000000000 */
[----:B------:R-:W-:Y:S01]  /*09b0*/  DADD R4, R4, R6 ;  /* 0x0000000004047229 */ /* 0x000fe20000000006 */
[----:B------:R-:W-:Y:S10]  /*09c0*/  BRA `(.L_x_79) ;  /* 0x0000001c00887947 */ /* 0x000ff40003800000 */
.L_x_72:
[----:B------:R-:W-:-:S05]  /*09d0*/  IMAD.MOV.U32 R0, RZ, RZ, -0x2 ;  /* 0xfffffffeff007424 */ /* 0x000fca00078e00ff */
[----:B------:R-:W-:-:S05]  /*09e0*/  VIADDMNMX.U32 R9, R9, R0, 0x3, PT ;  /* 0x0000000309097446 */ /* 0x000fca0003800000 */
[----:B------:R-:W-:-:S04]  /*09f0*/  IMAD.SHL.U32 R0, R9, 0x4, RZ ;  /* 0x0000000409007824 */ /* 0x000fc800078e00ff */
[----:B------:R-:W0:Y:S02]  /*0a00*/  LDC R8, c[0x2][R0+0xc] ;  /* 0x0080030000087b82 */ /* 0x000e240000000800 */
[----:B0-----:R-:W-:-:S04]  /*0a10*/  SHF.R.S32.HI R9, RZ, 0x1f, R8 ;  /* 0x0000001fff097819 */ /* 0x001fc80000011408 */
.L_x_157:
[----:B------:R-:W-:Y:S05]  /*0a20*/  BRX R8 -0xa30                                                                         (*"BRANCH_TARGETS .L_x_158,.L_x_159,.L_x_160,.L_x_156"*) ;  /* 0xfffffff408747949 */ /* 0x000fea000383ffff */
.L_x_160:
[----:B------:R-:W-:Y:S01]  /*0a30*/  DADD R8, R4, R6 ;  /* 0x0000000004087229 */ /* 0x000fe20000000006 */
[----:B------:R-:W-:Y:S01]  /*0a40*/  BSSY.RECONVERGENT B0, `(.L_x_86) ;  /* 0x0000007000007945 */ /* 0x000fe20003800200 */
[----:B------:R-:W-:Y:S01]  /*0a50*/  MOV R0, 0xab0 ;  /* 0x00000ab000007802 */ /* 0x000fe20000000f00 */
[----:B------:R-:W-:-:S05]  /*0a60*/  UMOV UR5, 0x40000000 ;  /* 0x4000000000057882 */ /* 0x000fca0000000000 */
[----:B------:R-:W-:-:S08]  /*0a70*/  DADD R8, R8, 1 ;  /* 0x3ff0000008087429 */ /* 0x000fd00000000000 */
[----:B------:R-:W-:-:S10]  /*0a80*/  DADD R20, -RZ, |R8| ;  /* 0x00000000ff147229 */ /* 0x000fd40000000508 */
[----:B------:R-:W-:-:S07]  /*0a90*/  IMAD.MOV.U32 R2, RZ, RZ, R21 ;  /* 0x000000ffff027224 */ /* 0x000fce00078e0015 */
[----:B-1----:R-:W-:Y:S05]  /*0aa0*/  CALL.REL.NOINC `($_Z11initPkernelP5PointiiPiji$__internal_accurate_pow) ;  /* 0x0000001c00a87944 */ /* 0x002fea0003c00000 */
[----:B------:R-:W-:Y:S05]  /*0ab0*/  BSYNC.RECONVERGENT B0 ;  /* 0x0000000000007941 */ /* 0x000fea0003800200 */
.L_x_86:
        /* <DEDUP_REMOVED lines=16> */
.L_x_88:
[----:B------:R-:W-:Y:S05]  /*0bc0*/  BSYNC.RECONVERGENT B0 ;  /* 0x0000000000007941 */ /* 0x000fea0003800200 */
.L_x_87:
[----:B------:R-:W-:Y:S01]  /*0bd0*/  BSSY.RECONVERGENT B0, `(.L_x_89) ;  /* 0x0000006000007945 */ /* 0x000fe20003800200 */
[----:B------:R-:W-:Y:S01]  /*0be0*/  FSEL R8, R18, RZ, P0 ;  /* 0x000000ff12087208 */ /* 0x000fe20000000000 */
[----:B------:R-:W-:Y:S01]  /*0bf0*/  UMOV UR5, 0x40000000 ;  /* 0x4000000000057882 */ /* 0x000fe20000000000 */
[----:B------:R-:W-:Y:S02]  /*0c00*/  FSEL R9, R19, 1.875, P0 ;  /* 0x3ff0000013097808 */ /* 0x000fe40000000000 */
[----:B------:R-:W-:-:S07]  /*0c10*/  MOV R0, 0xc30 ;  /* 0x00000c3000007802 */ /* 0x000fce0000000f00 */
[----:B------:R-:W-:Y:S05]  /*0c20*/  CALL.REL.NOINC `($_Z11initPkernelP5PointiiPiji$__internal_accurate_pow) ;  /* 0x0000001c00487944 */ /* 0x000fea0003c00000 */
[----:B------:R-:W-:Y:S05]  /*0c30*/  BSYNC.RECONVERGENT B0 ;  /* 0x0000000000007941 */ /* 0x000fea0003800200 */
.L_x_89:
[----:B------:R-:W-:Y:S01]  /*0c40*/  DADD R12, R4, 2 ;  /* 0x40000000040c7429 */ /* 0x000fe20000000000 */
[C---:B------:R-:W-:Y:S01]  /*0c50*/  FSETP.NEU.AND P1, PT, R10.reuse, RZ, PT ;  /* 0x000000ff0a00720b */ /* 0x040fe20003f2d000 */
[----:B------:R-:W-:Y:S01]  /*0c60*/  BSSY.RECONVERGENT B0, `(.L_x_90) ;  /* 0x000000f000007945 */ /* 0x000fe20003800200 */
[----:B------:R-:W-:-:S03]  /*0c70*/  FSETP.NEU.AND P0, PT, R10, 1, PT ;  /* 0x3f8000000a00780b */ /* 0x000fc60003f0d000 */
[----:B------:R-:W-:-:S04]  /*0c80*/  IMAD.MOV.U32 R12, RZ, RZ, 0x0 ;  /* 0x00000000ff0c7424 */ /* 0x000fc800078e00ff */
[----:B------:R-:W-:Y:S01]  /*0c90*/  LOP3.LUT R0, R13, 0x7ff00000, RZ, 0xc0, !PT ;  /* 0x7ff000000d007812 */ /* 0x000fe200078ec0ff */
[----:B------:R-:W-:-:S03]  /*0ca0*/  IMAD.MOV.U32 R13, RZ, RZ, 0x402c0000 ;  /* 0x402c0000ff0d7424 */ /* 0x000fc600078e00ff */
[----:B------:R-:W-:Y:S02]  /*0cb0*/  ISETP.NE.AND P2, PT, R0, 0x7ff00000, PT ;  /* 0x7ff000000000780c */ /* 0x000fe40003f45270 */
[----:B------:R-:W-:Y:S01]  /*0cc0*/  @!P1 CS2R R18, SRZ ;  /* 0x0000000000129805 */ /* 0x000fe2000001ff00 */
[----:B------:R-:W-:-:S10]  /*0cd0*/  DFMA R12, R4, -R12, 19 ;  /* 0x40330000040c742b */ /* 0x000fd4000000080c */
[----:B------:R-:W-:Y:S05]  /*0ce0*/  @P2 BRA `(.L_x_91) ;  /* 0x0000000000182947 */ /* 0x000fea0003800000 */
[----:B------:R-:W-:-:S13]  /*0cf0*/  FSETP.NAN.AND P1, PT, R10, R10, PT ;  /* 0x0000000a0a00720b */ /* 0x000fda0003f28000 */
[----:B------:R-:W-:Y:S01]  /*0d00*/  @P1 DADD R18, R4, 2 ;  /* 0x4000000004121429 */ /* 0x000fe20000000000 */
[----:B------:R-:W-:Y:S10]  /*0d10*/  @P1 BRA `(.L_x_91) ;  /* 0x00000000000c1947 */ /* 0x000ff40003800000 */
[----:B------:R-:W-:-:S14]  /*0d20*/  DSETP.NEU.AND P1, PT, |R4|, +INF , PT ;  /* 0x7ff000000400742a */ /* 0x000fdc0003f2d200 */
[----:B------:R-:W-:Y:S02]  /*0d30*/  @!P1 IMAD.MOV.U32 R18, RZ, RZ, 0x0 ;  /* 0x00000000ff129424 */ /* 0x000fe400078e00ff */
[----:B------:R-:W-:-:S07]  /*0d40*/  @!P1 IMAD.MOV.U32 R19, RZ, RZ, 0x7ff00000 ;  /* 0x7ff00000ff139424 */ /* 0x000fce00078e00ff */
.L_x_91:
[----:B------:R-:W-:Y:S05]  /*0d50*/  BSYNC.RECONVERGENT B0 ;  /* 0x0000000000007941 */ /* 0x000fea0003800200 */
.L_x_90:
[----:B------:R-:W-:Y:S01]  /*0d60*/  FSEL R10, R18, RZ, P0 ;  /* 0x000000ff120a7208 */ /* 0x000fe20000000000 */
[----:B------:R-:W-:Y:S01]  /*0d70*/  DMUL R14, R4, 6 ;  /* 0x40180000040e7828 */ /* 0x000fe20000000000 */
[----:B------:R-:W-:Y:S01]  /*0d80*/  FSEL R11, R19, 1.875, P0 ;  /* 0x3ff00000130b7808 */ /* 0x000fe20000000000 */
[----:B------:R-:W-:Y:S01]  /*0d90*/  DADD R20, -RZ, |R6| ;  /* 0x00000000ff147229 */ /* 0x000fe20000000506 */
[----:B------:R-:W-:Y:S01]  /*0da0*/  BSSY.RECONVERGENT B0, `(.L_x_92) ;  /* 0x0000008000007945 */ /* 0x000fe20003800200 */
[----:B------:R-:W-:Y:S01]  /*0db0*/  MOV R0, 0xe20 ;  /* 0x00000e2000007802 */ /* 0x000fe20000000f00 */
[----:B------:R-:W-:Y:S02]  /*0dc0*/  UMOV UR5, 0x40000000 ;  /* 0x4000000000057882 */ /* 0x000fe40000000000 */
[----:B------:R-:W-:-:S05]  /*0dd0*/  DFMA R12, R10, 3, R12 ;  /* 0x400800000a0c782b */ /* 0x000fca000000000c */
[----:B------:R-:W-:-:S03]  /*0de0*/  IMAD.MOV.U32 R2, RZ, RZ, R21 ;  /* 0x000000ffff027224 */ /* 0x000fc600078e0015 */
[----:B------:R-:W-:-:S08]  /*0df0*/  DFMA R12, R6, -14, R12 ;  /* 0xc02c0000060c782b */ /* 0x000fd0000000000c */
[----:B------:R-:W-:-:S11]  /*0e00*/  DFMA R12, R6, R14, R12 ;  /* 0x0000000e060c722b */ /* 0x000fd6000000000c */
[----:B------:R-:W-:Y:S05]  /*0e10*/  CALL.REL.NOINC `($_Z11initPkernelP5PointiiPiji$__internal_accurate_pow) ;  /* 0x0000001800cc7944 */ /* 0x000fea0003c00000 */
[----:B------:R-:W-:Y:S05]  /*0e20*/  BSYNC.RECONVERGENT B0 ;  /* 0x0000000000007941 */ /* 0x000fea0003800200 */
.L_x_92:
[----:B------:R-:W-:Y:S01]  /*0e30*/  DADD R20, R6, 2 ;  /* 0x4000000006147429 */ /* 0x000fe20000000000 */
[C---:B------:R-:W-:Y:S01]  /*0e40*/  FSETP.NEU.AND P1, PT, R16.reuse, RZ, PT ;  /* 0x000000ff1000720b */ /* 0x040fe20003f2d000 */
[----:B------:R-:W-:Y:S01]  /*0e50*/  DADD R14, R4, R4 ;  /* 0x00000000040e7229 */ /* 0x000fe20000000004 */
[----:B------:R-:W-:Y:S01]  /*0e60*/  BSSY.RECONVERGENT B0, `(.L_x_93) ;  /* 0x000000d000007945 */ /* 0x000fe20003800200 */
[----:B------:R-:W-:-:S06]  /*0e70*/  FSETP.NEU.AND P0, PT, R16, 1, PT ;  /* 0x3f8000001000780b */ /* 0x000fcc0003f0d000 */
[----:B------:R-:W-:Y:S01]  /*0e80*/  LOP3.LUT R20, R21, 0x7ff00000, RZ, 0xc0, !PT ;  /* 0x7ff0000015147812 */ /* 0x000fe200078ec0ff */
[----:B------:R-:W-:-:S03]  /*0e90*/  DFMA R14, R6, -3, R14 ;  /* 0xc0080000060e782b */ /* 0x000fc6000000000e */
        /* <DEDUP_REMOVED lines=9> */
.L_x_94:
[----:B------:R-:W-:Y:S05]  /*0f30*/  BSYNC.RECONVERGENT B0 ;  /* 0x0000000000007941 */ /* 0x000fea0003800200 */
.L_x_93:
[----:B------:R-:W-:Y:S01]  /*0f40*/  FSEL R16, R18, RZ, P0 ;  /* 0x000000ff12107208 */ /* 0x000fe20000000000 */
[----:B------:R-:W-:Y:S01]  /*0f50*/  DADD R20, -RZ, |R14| ;  /* 0x00000000ff147229 */ /* 0x000fe2000000050e */
[----:B------:R-:W-:Y:S01]  /*0f60*/  FSEL R17, R19, 1.875, P0 ;  /* 0x3ff0000013117808 */ /* 0x000fe20000000000 */
[----:B------:R-:W-:Y:S01]  /*0f70*/  BSSY.RECONVERGENT B0, `(.L_x_95) ;  /* 0x0000007000007945 */ /* 0x000fe20003800200 */
[----:B------:R-:W-:Y:S01]  /*0f80*/  MOV R0, 0xfe0 ;  /* 0x00000fe000007802 */ /* 0x000fe20000000f00 */
[----:B------:R-:W-:-:S03]  /*0f90*/  UMOV UR5, 0x40000000 ;  /* 0x4000000000057882 */ /* 0x000fc60000000000 */
[----:B------:R-:W-:-:S03]  /*0fa0*/  DFMA R12, R16, 3, R12 ;  /* 0x40080000100c782b */ /* 0x000fc6000000000c */
[----:B------:R-:W-:-:S05]  /*0fb0*/  IMAD.MOV.U32 R2, RZ, RZ, R21 ;  /* 0x000000ffff027224 */ /* 0x000fca00078e0015 */
[----:B------:R-:W-:-:S11]  /*0fc0*/  DFMA R8, R12, R8, 1 ;  /* 0x3ff000000c08742b */ /* 0x000fd60000000008 */
[----:B------:R-:W-:Y:S05]  /*0fd0*/  CALL.REL.NOINC `($_Z11initPkernelP5PointiiPiji$__internal_accurate_pow) ;  /* 0x00000018005c7944 */ /* 0x000fea0003c00000 */
[----:B------:R-:W-:Y:S05]  /*0fe0*/  BSYNC.RECONVERGENT B0 ;  /* 0x0000000000007941 */ /* 0x000fea0003800200 */
.L_x_95:
        /* <DEDUP_REMOVED lines=21> */
.L_x_97:
[----:B------:R-:W-:Y:S05]  /*1140*/  BSYNC.RECONVERGENT B0 ;  /* 0x0000000000007941 */ /* 0x000fea0003800200 */
.L_x_96:
[----:B------:R-:W-:Y:S01]  /*1150*/  DFMA R4, R16, 27, R4 ;  /* 0x403b00001004782b */ /* 0x000fe20000000004 */
[----:B------:R-:W-:Y:S02]  /*1160*/  FSEL R6, R18, RZ, P0 ;  /* 0x000000ff12067208 */ /* 0x000fe40000000000 */
[----:B------:R-:W-:-:S06]  /*1170*/  FSEL R7, R19, 1.875, P0 ;  /* 0x3ff0000013077808 */ /* 0x000fcc0000000000 */
[----:B------:R-:W-:-:S08]  /*1180*/  DFMA R4, R4, R6, 30 ;  /* 0x403e00000404742b */ /* 0x000fd00000000006 */
[----:B------:R-:W-:Y:S01]  /*1190*/  DMUL R4, R8, R4 ;  /* 0x0000000408047228 */ /* 0x000fe20000000000 */
[----:B------:R-:W-:Y:S10]  /*11a0*/  BRA `(.L_x_79) ;  /* 0x0000001400907947 */ /* 0x000ff40003800000 */
.L_x_156:
[----:B------:R-:W-:Y:S01]  /*11b0*/  DADD R20, -RZ, |R4| ;  /* 0x00000000ff147229 */ /* 0x000fe20000000504 */
[----:B------:R-:W-:Y:S01]  /*11c0*/  BSSY.RECONVERGENT B0, `(.L_x_98) ;  /* 0x0000005000007945 */ /* 0x000fe20003800200 */
[----:B------:R-:W-:Y:S01]  /*11d0*/  MOV R0, 0x1210 ;  /* 0x0000121000007802 */ /* 0x000fe20000000f00 */
[----:B------:R-:W-:-:S07]  /*11e0*/  UMOV UR5, 0x40000000 ;  /* 0x4000000000057882 */ /* 0x000fce0000000000 */
[----:B------:R-:W-:-:S07]  /*11f0*/  IMAD.MOV.U32 R2, RZ, RZ, R21 ;  /* 0x000000ffff027224 */ /* 0x000fce00078e0015 */
[----:B-1----:R-:W-:Y:S05]  /*1200*/  CALL.REL.NOINC `($_Z11initPkernelP5PointiiPiji$__internal_accurate_pow) ;  /* 0x0000001400d07944 */ /* 0x002fea0003c00000 */
[----:B------:R-:W-:Y:S05]  /*1210*/  BSYNC.RECONVERGENT B0 ;  /* 0x0000000000007941 */ /* 0x000fea0003800200 */
.L_x_98:
        /* <DEDUP_REMOVED lines=16> */
.L_x_100:
[----:B------:R-:W-:Y:S05]  /*1320*/  BSYNC.RECONVERGENT B0 ;  /* 0x0000000000007941 */ /* 0x000fea0003800200 */
.L_x_99:
[----:B------:R-:W-:Y:S01]  /*1330*/  BSSY.RECONVERGENT B0, `(.L_x_101) ;  /* 0x0000006000007945 */ /* 0x000fe20003800200 */
[----:B------:R-:W-:Y:S01]  /*1340*/  FSEL R4, R18, RZ, P0 ;  /* 0x000000ff12047208 */ /* 0x000fe20000000000 */
[----:B------:R-:W-:Y:S01]  /*1350*/  UMOV UR5, 0x40000000 ;  /* 0x4000000000057882 */ /* 0x000fe20000000000 */
[----:B------:R-:W-:Y:S02]  /*1360*/  FSEL R5, R19, 1.875, P0 ;  /* 0x3ff0000013057808 */ /* 0x000fe40000000000 */
[----:B------:R-:W-:-:S07]  /*1370*/  MOV R0, 0x1390 ;  /* 0x0000139000007802 */ /* 0x000fce0000000f00 */
[----:B------:R-:W-:Y:S05]  /*1380*/  CALL.REL.NOINC `($_Z11initPkernelP5PointiiPiji$__internal_accurate_pow) ;  /* 0x0000001400707944 */ /* 0x000fea0003c00000 */
[----:B------:R-:W-:Y:S05]  /*1390*/  BSYNC.RECONVERGENT B0 ;  /* 0x0000000000007941 */ /* 0x000fea0003800200 */
.L_x_101:
        /* <DEDUP_REMOVED lines=14> */
.L_x_103:
[----:B------:R-:W-:Y:S05]  /*1480*/  BSYNC.RECONVERGENT B0 ;  /* 0x0000000000007941 */ /* 0x000fea0003800200 */
.L_x_102:
[----:B------:R-:W-:Y:S02]  /*1490*/  FSEL R6, R18, RZ, P0 ;  /* 0x000000ff12067208 */ /* 0x000fe40000000000 */
[----:B------:R-:W-:-:S06]  /*14a0*/  FSEL R7, R19, 1.875, P0 ;  /* 0x3ff0000013077808 */ /* 0x000fcc0000000000 */
[----:B------:R-:W-:Y:S01]  /*14b0*/  DADD R4, R4, R6 ;  /* 0x0000000004047229 */ /* 0x000fe20000000006 */
[----:B------:R-:W-:Y:S10]  /*14c0*/  BRA `(.L_x_79) ;  /* 0x0000001000c87947 */ /* 0x000ff40003800000 */
.L_x_158:
[----:B------:R-:W-:Y:S01]  /*14d0*/  DADD R20, -RZ, |R4| ;  /* 0x00000000ff147229 */ /* 0x000fe20000000504 */
[----:B------:R-:W-:Y:S01]  /*14e0*/  BSSY.RECONVERGENT B0, `(.L_x_104) ;  /* 0x0000005000007945 */ /* 0x000fe20003800200 */
[----:B------:R-:W-:Y:S01]  /*14f0*/  MOV R0, 0x1530 ;  /* 0x0000153000007802 */ /* 0x000fe20000000f00 */
[----:B------:R-:W-:-:S07]  /*1500*/  UMOV UR5, 0x40000000 ;  /* 0x4000000000057882 */ /* 0x000fce0000000000 */
[----:B------:R-:W-:-:S07]  /*1510*/  IMAD.MOV.U32 R2, RZ, RZ, R21 ;  /* 0x000000ffff027224 */ /* 0x000fce00078e0015 */
[----:B-1----:R-:W-:Y:S05]  /*1520*/  CALL.REL.NOINC `($_Z11initPkernelP5PointiiPiji$__internal_accurate_pow) ;  /* 0x0000001400087944 */ /* 0x002fea0003c00000 */
[----:B------:R-:W-:Y:S05]  /*1530*/  BSYNC.RECONVERGENT B0 ;  /* 0x0000000000007941 */ /* 0x000fea0003800200 */
.L_x_104:
[----:B------:R-:W-:Y:S01]  /*1540*/  DADD R8, R4, 2 ;  /* 0x4000000004087429 */ /* 0x000fe20000000000 */
[----:B------:R-:W-:Y:S01]  /*1550*/  FSETP.NEU.AND P0, PT, R10, RZ, PT ;  /* 0x000000ff0a00720b */ /* 0x000fe20003f0d000 */
[----:B------:R-:W-:Y:S08]  /*1560*/  BSSY.RECONVERGENT B0, `(.L_x_105) ;  /* 0x000000b000007945 */ /* 0x000ff00003800200 */
        /* <DEDUP_REMOVED lines=10> */
.L_x_106:
[----:B------:R-:W-:Y:S05]  /*1610*/  BSYNC.RECONVERGENT B0 ;  /* 0x0000000000007941 */ /* 0x000fea0003800200 */
.L_x_105:
[----:B------:R-:W-:Y:S01]  /*1620*/  UMOV UR6, 0x54442d18 ;  /* 0x54442d1800067882 */ /* 0x000fe20000000000 */
[----:B------:R-:W-:Y:S01]  /*1630*/  UMOV UR7, 0x401921fb ;  /* 0x401921fb00077882 */ /* 0x000fe20000000000 */
[----:B------:R-:W-:Y:S01]  /*1640*/  DADD R18, R18, 20 ;  /* 0x4034000012127429 */ /* 0x000fe20000000000 */
[----:B------:R-:W-:Y:S01]  /*1650*/  FSETP.NEU.AND P1, PT, R10, 1, PT ;  /* 0x3f8000000a00780b */ /* 0x000fe20003f2d000 */
[----:B------:R-:W-:Y:S01]  /*1660*/  DMUL R24, R4, UR6 ;  /* 0x0000000604187c28 */ /* 0x000fe20008000000 */
[----:B------:R-:W-:Y:S07]  /*1670*/  BSSY.RECONVERGENT B0, `(.L_x_107) ;  /* 0x000001c000007945 */ /* 0x000fee0003800200 */
[----:B------:R-:W-:Y:S01]  /*1680*/  DSETP.NEU.AND P0, PT, |R24|, +INF , PT ;  /* 0x7ff000001800742a */ /* 0x000fe20003f0d200 */
[----:B------:R-:W-:-:S02]  /*1690*/  FSEL R22, R18, RZ, P1 ;  /* 0x000000ff12167208 */ /* 0x000fc40000800000 */
        /* <DEDUP_REMOVED lines=10> */
[----:B------:R-:W-:-:S04]  /*1740*/  UMOV UR7, 0x3ff921fb ;  /* 0x3ff921fb00077882 */ /* 0x000fc80000000000 */
        /* <DEDUP_REMOVED lines=11> */
[----:B------:R-:W-:Y:S05]  /*1800*/  CALL.REL.NOINC `($_Z11initPkernelP5PointiiPiji$__internal_trig_reduction_slowpathd) ;  /* 0x0000001c00147944 */ /* 0x000fea0003c00000 */
.L_x_110:
[----:B------:R-:W-:Y:S05]  /*1810*/  BSYNC.RECONVERGENT B1 ;  /* 0x0000000000017941 */ /* 0x000fea0003800200 */
.L_x_109:
[----:B------:R-:W-:-:S07]  /*1820*/  VIADD R0, R0, 0x1 ;  /* 0x0000000100007836 */ /* 0x000fce0000000000 */
.L_x_108:
[----:B------:R-:W-:Y:S05]  /*1830*/  BSYNC.RECONVERGENT B0 ;  /* 0x0000000000007941 */ /* 0x000fea0003800200 */
.L_x_107:
[----:B------:R-:W0:Y:S01]  /*1840*/  LDCU.64 UR6, c[0x4][0x58] ;  /* 0x01000b00ff0677ac */ /* 0x000e220008000a00 */
[----:B------:R-:W-:-:S05]  /*1850*/  IMAD.SHL.U32 R2, R0, 0x40, RZ ;  /* 0x0000004000027824 */ /* 0x000fca00078e00ff */
[----:B------:R-:W-:-:S04]  /*1860*/  LOP3.LUT R2, R2, 0x40, RZ, 0xc0, !PT ;  /* 0x0000004002027812 */ /* 0x000fc800078ec0ff */
[----:B0-----:R-:W-:-:S05]  /*1870*/  IADD3 R20, P0, PT, R2, UR6, RZ ;  /* 0x0000000602147c10 */ /* 0x001fca000ff1e0ff */
[----:B------:R-:W-:-:S05]  /*1880*/  IMAD.X R21, RZ, RZ, UR7, P0 ;  /* 0x00000007ff157e24 */ /* 0x000fca00080e06ff */
[----:B------:R-:W2:Y:S04]  /*1890*/  LDG.E.128.CONSTANT R8, desc[UR8][R20.64] ;  /* 0x0000000814087981 */ /* 0x000ea8000c1e9d00 */
[----:B------:R-:W3:Y:S04]  /*18a0*/  LDG.E.128.CONSTANT R12, desc[UR8][R20.64+0x10] ;  /* 0x00001008140c7981 */ /* 0x000ee8000c1e9d00 */
[----:B------:R0:W4:Y:S01]  /*18b0*/  LDG.E.128.CONSTANT R24, desc[UR8][R20.64+0x20] ;  /* 0x0000200814187981 */ /* 0x000122000c1e9d00 */
[----:B------:R-:W-:Y:S01]  /*18c0*/  LOP3.LUT R2, R0, 0x1, RZ, 0xc0, !PT ;  /* 0x0000000100027812 */ /* 0x000fe200078ec0ff */
[----:B------:R-:W-:Y:S01]  /*18d0*/  IMAD.MOV.U32 R28, RZ, RZ, 0x20fd8164 ;  /* 0x20fd8164ff1c7424 */ /* 0x000fe200078e00ff */
[----:B------:R-:W-:Y:S01]  /*18e0*/  DMUL R18, R4, R4 ;  /* 0x0000000404127228 */ /* 0x000fe20000000000 */
[----:B------:R-:W-:Y:S01]  /*18f0*/  BSSY.RECONVERGENT B0, `(.L_x_111) ;  /* 0x0000019000007945 */ /* 0x000fe20003800200 */
[----:B------:R-:W-:Y:S01]  /*1900*/  ISETP.NE.U32.AND P0, PT, R2, 0x1, PT ;  /* 0x000000010200780c */ /* 0x000fe20003f05070 */
[----:B------:R-:W-:Y:S01]  /*1910*/  IMAD.MOV.U32 R2, RZ, RZ, 0x3da8ff83 ;  /* 0x3da8ff83ff027424 */ /* 0x000fe200078e00ff */
[----:B------:R-:W-:-:S02]  /*1920*/  UMOV UR5, 0x40000000 ;  /* 0x4000000000057882 */ /* 0x000fc40000000000 */
[----:B------:R-:W-:Y:S01]  /*1930*/  FSEL R28, R28, -8.06006814911005101289e+34, !P0 ;  /* 0xf9785eba1c1c7808 */ /* 0x000fe20004000000 */
[----:B0-----:R-:W-:Y:S01]  /*1940*/  DADD R20, -RZ, |R6| ;  /* 0x00000000ff147229 */ /* 0x001fe20000000506 */
[----:B------:R-:W-:-:S09]  /*1950*/  FSEL R29, -R2, 0.11223486810922622681, !P0 ;  /* 0x3de5db65021d7808 */ /* 0x000fd20004000100 */
[----:B------:R-:W-:Y:S01]  /*1960*/  IMAD.MOV.U32 R2, RZ, RZ, R21 ;  /* 0x000000ffff027224 */ /* 0x000fe200078e0015 */
        /* <DEDUP_REMOVED lines=10> */
[----:B------:R-:W-:Y:S02]  /*1a10*/  LOP3.LUT P0, RZ, R0, 0x2, RZ, 0xc0, !PT ;  /* 0x0000000200ff7812 */ /* 0x000fe4000780c0ff */
[----:B------:R-:W-:Y:S02]  /*1a20*/  MOV R0, 0x1a80 ;  /* 0x00001a8000007802 */ /* 0x000fe40000000f00 */
[----:B------:R-:W-:-:S10]  /*1a30*/  DADD R4, RZ, -R8 ;  /* 0x00000000ff047229 */ /* 0x000fd40000000808 */
[----:B------:R-:W-:Y:S02]  /*1a40*/  FSEL R4, R8, R4, !P0 ;  /* 0x0000000408047208 */ /* 0x000fe40004000000 */
[----:B------:R-:W-:-:S06]  /*1a50*/  FSEL R5, R9, R5, !P0 ;  /* 0x0000000509057208 */ /* 0x000fcc0004000000 */
[----:B------:R-:W-:-:S11]  /*1a60*/  DFMA R4, R4, -10, R22 ;  /* 0xc02400000404782b */ /* 0x000fd60000000016 */
[----:B------:R-:W-:Y:S05]  /*1a70*/  CALL.REL.NOINC `($_Z11initPkernelP5PointiiPiji$__internal_accurate_pow) ;  /* 0x0000000c00b47944 */ /* 0x000fea0003c00000 */
[----:B------:R-:W-:Y:S05]  /*1a80*/  BSYNC.RECONVERGENT B0 ;  /* 0x0000000000007941 */ /* 0x000fea0003800200 */
.L_x_111:
        /* <DEDUP_REMOVED lines=13> */
.L_x_113:
[----:B------:R-:W-:Y:S05]  /*1b60*/  BSYNC.RECONVERGENT B0 ;  /* 0x0000000000007941 */ /* 0x000fea0003800200 */
.L_x_112:
[----:B------:R-:W-:Y:S01]  /*1b70*/  UMOV UR4, 0x54442d18 ;  /* 0x54442d1800047882 */ /* 0x000fe20000000000 */
[----:B------:R-:W-:Y:S01]  /*1b80*/  UMOV UR5, 0x401921fb ;  /* 0x401921fb00057882 */ /* 0x000fe20000000000 */
[----:B------:R-:W-:Y:S01]  /*1b90*/  FSETP.NEU.AND P1, PT, R16, 1, PT ;  /* 0x3f8000001000780b */ /* 0x000fe20003f2d000 */
[----:B------:R-:W-:Y:S01]  /*1ba0*/  DMUL R24, R6, UR4 ;  /* 0x0000000406187c28 */ /* 0x000fe20008000000 */
[----:B------:R-:W-:Y:S02]  /*1bb0*/  BSSY.RECONVERGENT B0, `(.L_x_114) ;  /* 0x000001d000007945 */ /* 0x000fe40003800200 */
[----:B------:R-:W-:Y:S02]  /*1bc0*/  FSEL R6, R18, RZ, P1 ;  /* 0x000000ff12067208 */ /* 0x000fe40000800000 */
[----:B------:R-:W-:-:S03]  /*1bd0*/  FSEL R7, R19, 1.875, P1 ;  /* 0x3ff0000013077808 */ /* 0x000fc60000800000 */
[----:B------:R-:W-:-:S03]  /*1be0*/  DSETP.NEU.AND P0, PT, |R24|, +INF , PT ;  /* 0x7ff000001800742a */ /* 0x000fc60003f0d200 */
[----:B------:R-:W-:-:S11]  /*1bf0*/  DADD R6, R4, R6 ;  /* 0x0000000004067229 */ /* 0x000fd60000000006 */
        /* <DEDUP_REMOVED lines=22> */
.L_x_117:
[----:B------:R-:W-:Y:S05]  /*1d60*/  BSYNC.RECONVERGENT B1 ;  /* 0x0000000000017941 */ /* 0x000fea0003800200 */
.L_x_116:
[----:B------:R-:W-:-:S07]  /*1d70*/  VIADD R0, R0, 0x1 ;  /* 0x0000000100007836 */ /* 0x000fce0000000000 */
.L_x_115:
[----:B------:R-:W-:Y:S05]  /*1d80*/  BSYNC.RECONVERGENT B0 ;  /* 0x0000000000007941 */ /* 0x000fea0003800200 */
.L_x_114:
        /* <DEDUP_REMOVED lines=31> */
.L_x_159:
[----:B------:R-:W-:Y:S01]  /*1f80*/  DADD R8, -R4, 1.5 ;  /* 0x3ff8000004087429 */ /* 0x000fe20000000100 */
[----:B------:R-:W-:Y:S01]  /*1f90*/  BSSY.RECONVERGENT B0, `(.L_x_118) ;  /* 0x0000007000007945 */ /* 0x000fe20003800200 */
[----:B------:R-:W-:Y:S01]  /*1fa0*/  MOV R0, 0x2000 ;  /* 0x0000200000007802 */ /* 0x000fe20000000f00 */
[----:B------:R-:W-:-:S05]  /*1fb0*/  UMOV UR5, 0x40000000 ;  /* 0x4000000000057882 */ /* 0x000fca0000000000 */
[----:B------:R-:W-:-:S08]  /*1fc0*/  DFMA R8, R4, R6, R8 ;  /* 0x000000060408722b */ /* 0x000fd00000000008 */
[----:B------:R-:W-:-:S10]  /*1fd0*/  DADD R20, -RZ, |R8| ;  /* 0x00000000ff147229 */ /* 0x000fd40000000508 */
[----:B------:R-:W-:-:S07]  /*1fe0*/  IMAD.MOV.U32 R2, RZ, RZ, R21 ;  /* 0x000000ffff027224 */ /* 0x000fce00078e0015 */
[----:B-1----:R-:W-:Y:S05]  /*1ff0*/  CALL.REL.NOINC `($_Z11initPkernelP5PointiiPiji$__internal_accurate_pow) ;  /* 0x0000000800547944 */ /* 0x002fea0003c00000 */
[----:B------:R-:W-:Y:S05]  /*2000*/  BSYNC.RECONVERGENT B0 ;  /* 0x0000000000007941 */ /* 0x000fea0003800200 */
.L_x_118:
        /* <DEDUP_REMOVED lines=16> */
.L_x_120:
[----:B------:R-:W-:Y:S05]  /*2110*/  BSYNC.RECONVERGENT B0 ;  /* 0x0000000000007941 */ /* 0x000fea0003800200 */
.L_x_119:
[----:B------:R-:W-:Y:S01]  /*2120*/  BSSY.RECONVERGENT B0, `(.L_x_121) ;  /* 0x0000006000007945 */ /* 0x000fe20003800200 */
[----:B------:R-:W-:Y:S01]  /*2130*/  FSEL R10, R18, RZ, P0 ;  /* 0x000000ff120a7208 */ /* 0x000fe20000000000 */
[----:B------:R-:W-:Y:S01]  /*2140*/  UMOV UR5, 0x40000000 ;  /* 0x4000000000057882 */ /* 0x000fe20000000000 */
[----:B------:R-:W-:Y:S02]  /*2150*/  FSEL R11, R19, 1.875, P0 ;  /* 0x3ff00000130b7808 */ /* 0x000fe40000000000 */
[----:B------:R-:W-:-:S07]  /*2160*/  MOV R0, 0x2180 ;  /* 0x0000218000007802 */ /* 0x000fce0000000f00 */
[----:B------:R-:W-:Y:S05]  /*2170*/  CALL.REL.NOINC `($_Z11initPkernelP5PointiiPiji$__internal_accurate_pow) ;  /* 0x0000000400f47944 */ /* 0x000fea0003c00000 */
[----:B------:R-:W-:Y:S05]  /*2180*/  BSYNC.RECONVERGENT B0 ;  /* 0x0000000000007941 */ /* 0x000fea0003800200 */
.L_x_121:
[----:B------:R-:W-:Y:S01]  /*2190*/  DADD R8, R6, 2 ;  /* 0x4000000006087429 */ /* 0x000fe20000000000 */
[C---:B------:R-:W-:Y:S01]  /*21a0*/  FSETP.NEU.AND P1, PT, R16.reuse, RZ, PT ;  /* 0x000000ff1000720b */ /* 0x040fe20003f2d000 */
[----:B------:R-:W-:Y:S01]  /*21b0*/  BSSY.RECONVERGENT B0, `(.L_x_122) ;  /* 0x000000d000007945 */ /* 0x000fe20003800200 */
[----:B------:R-:W-:-:S07]  /*21c0*/  FSETP.NEU.AND P0, PT, R16, 1, PT ;  /* 0x3f8000001000780b */ /* 0x000fce0003f0d000 */
[----:B------:R-:W-:-:S04]  /*21d0*/  LOP3.LUT R8, R9, 0x7ff00000, RZ, 0xc0, !PT ;  /* 0x7ff0000009087812 */ /* 0x000fc800078ec0ff */
[----:B------:R-:W-:Y:S01]  /*21e0*/  ISETP.NE.AND P2, PT, R8, 0x7ff00000, PT ;  /* 0x7ff000000800780c */ /* 0x000fe20003f45270 */
[----:B------:R-:W-:Y:S01]  /*21f0*/  DADD R8, -R4, 2.25 ;  /* 0x4002000004087429 */ /* 0x000fe20000000100 */
        /* <DEDUP_REMOVED lines=8> */
.L_x_123:
[----:B------:R-:W-:Y:S05]  /*2280*/  BSYNC.RECONVERGENT B0 ;  /* 0x0000000000007941 */ /* 0x000fea0003800200 */
.L_x_122:
[----:B------:R-:W-:Y:S01]  /*2290*/  FSEL R12, R18, RZ, P0 ;  /* 0x000000ff120c7208 */ /* 0x000fe20000000000 */
[----:B------:R-:W-:Y:S01]  /*22a0*/  BSSY.RECONVERGENT B0, `(.L_x_124) ;  /* 0x0000008000007945 */ /* 0x000fe20003800200 */
[----:B------:R-:W-:Y:S01]  /*22b0*/  FSEL R13, R19, 1.875, P0 ;  /* 0x3ff00000130d7808 */ /* 0x000fe20000000000 */
[----:B------:R-:W-:Y:S01]  /*22c0*/  UMOV UR5, 0x40000000 ;  /* 0x4000000000057882 */ /* 0x000fe20000000000 */
[----:B------:R-:W-:-:S04]  /*22d0*/  MOV R0, 0x2320 ;  /* 0x0000232000007802 */ /* 0x000fc80000000f00 */
[----:B------:R-:W-:-:S08]  /*22e0*/  DFMA R8, R4, R12, R8 ;  /* 0x0000000c0408722b */ /* 0x000fd00000000008 */
[----:B------:R-:W-:-:S10]  /*22f0*/  DADD R20, -RZ, |R8| ;  /* 0x00000000ff147229 */ /* 0x000fd40000000508 */
[----:B------:R-:W-:-:S07]  /*2300*/  IMAD.MOV.U32 R2, RZ, RZ, R21 ;  /* 0x000000ffff027224 */ /* 0x000fce00078e0015 */
[----:B------:R-:W-:Y:S05]  /*2310*/  CALL.REL.NOINC `($_Z11initPkernelP5PointiiPiji$__internal_accurate_pow) ;  /* 0x00000004008c7944 */ /* 0x000fea0003c00000 */
[----:B------:R-:W-:Y:S05]  /*2320*/  BSYNC.RECONVERGENT B0 ;  /* 0x0000000000007941 */ /* 0x000fea0003800200 */
.L_x_124:
        /* <DEDUP_REMOVED lines=15> */
.L_x_126:
[----:B------:R-:W-:Y:S05]  /*2420*/  BSYNC.RECONVERGENT B0 ;  /* 0x0000000000007941 */ /* 0x000fea0003800200 */
.L_x_125:
[----:B------:R-:W-:Y:S01]  /*2430*/  FSEL R8, R18, RZ, P0 ;  /* 0x000000ff12087208 */ /* 0x000fe20000000000 */
[----:B------:R-:W-:Y:S01]  /*2440*/  BSSY.RECONVERGENT B0, `(.L_x_127) ;  /* 0x0000009000007945 */ /* 0x000fe20003800200 */
[----:B------:R-:W-:Y:S01]  /*2450*/  FSEL R9, R19, 1.875, P0 ;  /* 0x3ff0000013097808 */ /* 0x000fe20000000000 */
[----:B------:R-:W-:Y:S01]  /*2460*/  IMAD.MOV.U32 R2, RZ, RZ, R21 ;  /* 0x000000ffff027224 */ /* 0x000fe200078e0015 */
[----:B------:R-:W-:Y:S01]  /*2470*/  FSETP.NEU.AND P0, PT, R16, RZ, PT ;  /* 0x000000ff1000720b */ /* 0x000fe20003f0d000 */
[----:B------:R-:W-:Y:S01]  /*2480*/  UMOV UR5, 0x40080000 ;  /* 0x4008000000057882 */ /* 0x000fe20000000000 */
[----:B------:R-:W-:Y:S02]  /*2490*/  ISETP.GE.AND P1, PT, R7, RZ, PT ;  /* 0x000000ff0700720c */ /* 0x000fe40003f26270 */
[----:B------:R-:W-:Y:S01]  /*24a0*/  DADD R10, R10, R8 ;  /* 0x000000000a0a7229 */ /* 0x000fe20000000008 */
[----:B------:R-:W-:-:S10]  /*24b0*/  MOV R0, 0x24d0 ;  /* 0x000024d000007802 */ /* 0x000fd40000000f00 */
[----:B------:R-:W-:Y:S05]  /*24c0*/  CALL.REL.NOINC `($_Z11initPkernelP5PointiiPiji$__internal_accurate_pow) ;  /* 0x0000000400207944 */ /* 0x000fea0003c00000 */
[----:B------:R-:W-:Y:S05]  /*24d0*/  BSYNC.RECONVERGENT B0 ;  /* 0x0000000000007941 */ /* 0x000fea0003800200 */
.L_x_127:
[----:B------:R-:W-:Y:S01]  /*24e0*/  DADD R8, R6, 3 ;  /* 0x4008000006087429 */ /* 0x000fe20000000000 */
[----:B------:R-:W-:Y:S01]  /*24f0*/  BSSY.RECONVERGENT B0, `(.L_x_128) ;  /* 0x0000013000007945 */ /* 0x000fe20003800200 */
[----:B------:R-:W-:Y:S01]  /*2500*/  DADD R12, -RZ, -R18 ;  /* 0x00000000ff0c7229 */ /* 0x000fe20000000912 */
[----:B------:R-:W-:-:S07]  /*2510*/  FSETP.NEU.AND P2, PT, R16, 1, PT ;  /* 0x3f8000001000780b */ /* 0x000fce0003f4d000 */
        /* <DEDUP_REMOVED lines=8> */
[----:B------:R-:W-:-:S13]  /*25a0*/  FSETP.NAN.AND P0, PT, R16, R16, PT ;  /* 0x000000101000720b */ /* 0x000fda0003f08000 */
[----:B------:R-:W-:Y:S01]  /*25b0*/  @P0 DADD R18, R6, 3 ;  /* 0x4008000006120429 */ /* 0x000fe20000000000 */
[----:B------:R-:W-:Y:S10]  /*25c0*/  @P0 BRA `(.L_x_129) ;  /* 0x0000000000140947 */ /* 0x000ff40003800000 */
[----:B------:R-:W-:-:S14]  /*25d0*/  DSETP.NEU.AND P0, PT, |R6|, +INF , PT ;  /* 0x7ff000000600742a */ /* 0x000fdc0003f0d200 */
[----:B------:R-:W-:Y:S01]  /*25e0*/  @!P0 IMAD.MOV.U32 R0, RZ, RZ, -0x100000 ;  /* 0xfff00000ff008424 */ /* 0x000fe200078e00ff */
[----:B------:R-:W-:Y:S01]  /*25f0*/  @!P0 ISETP.GE.AND P1, PT, R7, RZ, PT ;  /* 0x000000ff0700820c */ /* 0x000fe20003f26270 */
[----:B------:R-:W-:-:S03]  /*2600*/  @!P0 IMAD.MOV.U32 R18, RZ, RZ, RZ ;  /* 0x000000ffff128224 */ /* 0x000fc600078e00ff */
[----:B------:R-:W-:-:S09]  /*2610*/  @!P0 SEL R19, R0, 0x7ff00000, !P1 ;  /* 0x7ff0000000138807 */ /* 0x000fd20004800000 */
.L_x_129:
[----:B------:R-:W-:Y:S05]  /*2620*/  BSYNC.RECONVERGENT B0 ;  /* 0x0000000000007941 */ /* 0x000fea0003800200 */
.L_x_128:
        /* <DEDUP_REMOVED lines=10> */
.L_x_130:
        /* <DEDUP_REMOVED lines=14> */
.L_x_132:
[----:B------:R-:W-:Y:S05]  /*27b0*/  BSYNC.RECONVERGENT B0 ;  /* 0x0000000000007941 */ /* 0x000fea0003800200 */
.L_x_131:
[----:B------:R-:W-:Y:S02]  /*27c0*/  FSEL R4, R18, RZ, P0 ;  /* 0x000000ff12047208 */ /* 0x000fe40000000000 */
[----:B------:R-:W-:-:S06]  /*27d0*/  FSEL R5, R19, 1.875, P0 ;  /* 0x3ff0000013057808 */ /* 0x000fcc0000000000 */
[----:B------:R-:W-:-:S11]  /*27e0*/  DADD R4, R10, R4 ;  /* 0x000000000a047229 */ /* 0x000fd60000000004 */
.L_x_79:
[----:B------:R-:W-:Y:S01]  /*27f0*/  ISETP.NE.AND P0, PT, R3, RZ, PT ;  /* 0x000000ff0300720c */ /* 0x000fe20003f05270 */
[----:B------:R-:W0:-:S12]  /*2800*/  LDC.64 R6, c[0x4][0x40] ;  /* 0x01001000ff067b82 */ /* 0x000e180000000a00 */
[----:B------:R-:W0:Y:S02]  /*2810*/  @!P0 F2F.F32.F64 R13, R4 ;  /* 0x00000004000d8310 */ /* 0x000e240000301000 */
[----:B0-----:R0:W-:Y:S01]  /*2820*/  @!P0 STG.E desc[UR8][R6.64], R13 ;  /* 0x0000000d06008986 */ /* 0x0011e2000c101908 */
[----:B------:R-:W-:Y:S06]  /*2830*/  BAR.SYNC.DEFER_BLOCKING 0x0 ;  /* 0x0000000000007b1d */ /* 0x000fec0000010000 */
[----:B------:R-:W2:Y:S02]  /*2840*/  LDG.E R8, desc[UR8][R6.64] ;  /* 0x0000000806087981 */ /* 0x000ea4000c1e1900 */
[----:B------:R-:W1:Y:S01]  /*2850*/  LDC.64 R10, c[0x4][0x48] ;  /* 0x01001200ff0a7b82 */ /* 0x000e620000000a00 */
[----:B------:R-:W-:Y:S01]  /*2860*/  BSSY.RECONVERGENT B0, `(.L_x_133) ;  /* 0x0000009000007945 */ /* 0x000fe20003800200 */
[----:B--2---:R-:W2:Y:S02]  /*2870*/  F2F.F64.F32 R8, R8 ;  /* 0x0000000800087310 */ /* 0x004ea40000201800 */
[----:B--2---:R-:W-:-:S06]  /*2880*/  DSETP.GEU.AND P0, PT, R4, R8, PT ;  /* 0x000000080400722a */ /* 0x004fcc0003f0e000 */
[----:B------:R-:W-:-:S13]  /*2890*/  ISETP.EQ.OR P0, PT, R3, RZ, P0 ;  /* 0x000000ff0300720c */ /* 0x000fda0000702670 */
[----:B01----:R-:W-:Y:S05]  /*28a0*/  @P0 BRA `(.L_x_134) ;  /* 0x0000000000100947 */ /* 0x003fea0003800000 */
[----:B------:R-:W0:Y:S01]  /*28b0*/  LDC.64 R8, c[0x4][0x48] ;  /* 0x01001200ff087b82 */ /* 0x000e220000000a00 */
[----:B------:R-:W1:Y:S01]  /*28c0*/  F2F.F32.F64 R5, R4 ;  /* 0x0000000400057310 */ /* 0x000e620000301000 */
[----:B0-----:R0:W5:Y:S04]  /*28d0*/  ATOMG.E.EXCH.STRONG.GPU PT, RZ, desc[UR8][R8.64], R3 ;  /* 0x8000000308ff79a8 */ /* 0x001168000c1ef108 */
[----:B-1----:R0:W5:Y:S02]  /*28e0*/  ATOMG.E.EXCH.STRONG.GPU PT, RZ, desc[UR8][R6.64], R5 ;  /* 0x8000000506ff79a8 */ /* 0x002164000c1ef108 */
.L_x_134:
[----:B------:R-:W-:Y:S05]  /*28f0*/  BSYNC.RECONVERGENT B0 ;  /* 0x0000000000007941 */ /* 0x000fea0003800200 */
.L_x_133:
[----:B------:R-:W-:Y:S06]  /*2900*/  BAR.SYNC.DEFER_BLOCKING 0x0 ;  /* 0x0000000000007b1d */ /* 0x000fec0000010000 */
[----:B------:R-:W2:Y:S02]  /*2910*/  LDG.E R11, desc[UR8][R10.64] ;  /* 0x000000080a0b7981 */ /* 0x000ea4000c1e1900 */
[----:B0-----:R-:W2:Y:S02]  /*2920*/  LDC.64 R2, c[0x0][0x390] ;  /* 0x0000e400ff027b82 */ /* 0x001ea40000000a00 */
[----:B--2---:R-:W-:Y:S01]  /*2930*/  STG.E desc[UR8][R2.64], R11 ;  /* 0x0000000b02007986 */ /* 0x004fe2000c101908 */
[----:B------:R-:W-:Y:S05]  /*2940*/  EXIT ;  /* 0x000000000000794d */ /* 0x000fea0003800000 */
        .type           $_Z11initPkernelP5PointiiPiji$__internal_accurate_pow,@function
        .size           $_Z11initPkernelP5PointiiPiji$__internal_accurate_pow,($_Z11initPkernelP5PointiiPiji$__internal_trig_reduction_slowpathd - $_Z11initPkernelP5PointiiPiji$__internal_accurate_pow)
$_Z11initPkernelP5PointiiPiji$__internal_accurate_pow:
        /* <DEDUP_REMOVED lines=170> */
.L_x_135:
[----:B------:R-:W-:Y:S01]  /*33f0*/  DFMA R22, R22, R24, R24 ;  /* 0x000000181616722b */ /* 0x000fe20000000018 */
[----:B------:R-:W-:Y:S01]  /*3400*/  IMAD.MOV.U32 R20, RZ, RZ, R0 ;  /* 0x000000ffff147224 */ /* 0x000fe200078e0000 */
[----:B------:R-:W-:Y:S01]  /*3410*/  DSETP.NEU.AND P2, PT, |R24|, +INF , PT ;  /* 0x7ff000001800742a */ /* 0x000fe20003f4d200 */
[----:B------:R-:W-:-:S07]  /*3420*/  IMAD.MOV.U32 R21, RZ, RZ, 0x0 ;  /* 0x00000000ff157424 */ /* 0x000fce00078e00ff */
[----:B------:R-:W-:Y:S02]  /*3430*/  FSEL R18, R24, R22, !P2 ;  /* 0x0000001618127208 */ /* 0x000fe40005000000 */
[----:B------:R-:W-:Y:S01]  /*3440*/  FSEL R19, R25, R23, !P2 ;  /* 0x0000001719137208 */ /* 0x000fe20005000000 */
[----:B------:R-:W-:Y:S06]  /*3450*/  RET.REL.NODEC R20 `(_Z11initPkernelP5PointiiPiji) ;  /* 0xffffffc814e87950 */ /* 0x000fec0003c3ffff */
        .type           $_Z11initPkernelP5PointiiPiji$__internal_trig_reduction_slowpathd,@function
        .size           $_Z11initPkernelP5PointiiPiji$__internal_trig_reduction_slowpathd,(.L_x_165 - $_Z11initPkernelP5PointiiPiji$__internal_trig_reduction_slowpathd)
$_Z11initPkernelP5PointiiPiji$__internal_trig_reduction_slowpathd:
        /* <DEDUP_REMOVED lines=23> */
.L_x_140:
[----:B------:R-:W1:Y:S01]  /*35d0*/  LDC.64 R4, c[0x4][0x50] ;  /* 0x01001400ff047b82 */ /* 0x000e620000000a00 */
[----:B0-----:R-:W-:Y:S02]  /*35e0*/  R2UR UR6, R8 ;  /* 0x00000000080672ca */ /* 0x001fe400000e0000 */
[----:B------:R-:W-:Y:S01]  /*35f0*/  R2UR UR7, R9 ;  /* 0x00000000090772ca */ /* 0x000fe200000e0000 */
[----:B-1----:R-:W-:-:S12]  /*3600*/  IMAD.WIDE R4, R17, 0x8, R4 ;  /* 0x0000000811047825 */ /* 0x002fd800078e0204 */
[----:B------:R-:W2:Y:S01]  /*3610*/  LDG.E.64.CONSTANT R4, desc[UR6][R4.64] ;  /* 0x0000000604047981 */ /* 0x000ea2000c1e9b00 */
[----:B------:R-:W-:Y:S02]  /*3620*/  VIADD R14, R14, 0x1 ;  /* 0x000000010e0e7836 */ /* 0x000fe40000000000 */
[----:B------:R-:W-:Y:S02]  /*3630*/  VIADD R17, R17, 0x1 ;  /* 0x0000000111117836 */ /* 0x000fe40000000000 */
[----:B--2---:R-:W-:-:S04]  /*3640*/  IMAD.WIDE.U32 R26, P2, R4, R13, R26 ;  /* 0x0000000d041a7225 */ /* 0x004fc8000784001a */
[----:B------:R-:W-:Y:S02]  /*3650*/  IMAD R19, R4, R15, RZ ;  /* 0x0000000f04137224 */ /* 0x000fe400078e02ff */
[CC--:B------:R-:W-:Y:S02]  /*3660*/  IMAD R18, R5.reuse, R13.reuse, RZ ;  /* 0x0000000d05127224 */ /* 0x0c0fe400078e02ff */
[----:B------:R-:W-:Y:S01]  /*3670*/  IMAD.HI.U32 R21, R5, R13, RZ ;  /* 0x0000000d05157227 */ /* 0x000fe200078e00ff */
[----:B------:R-:W-:-:S03]  /*3680*/  IADD3 R27, P0, PT, R19, R27, RZ ;  /* 0x0000001b131b7210 */ /* 0x000fc60007f1e0ff */
[----:B------:R-:W-:Y:S01]  /*3690*/  IMAD R19, R10, 0x8, R1 ;  /* 0x000000080a137824 */ /* 0x000fe200078e0201 */
[----:B------:R-:W-:Y:S01]  /*36a0*/  IADD3 R27, P1, PT, R18, R27, RZ ;  /* 0x0000001b121b7210 */ /* 0x000fe20007f3e0ff */
[----:B------:R-:W-:-:S04]  /*36b0*/  IMAD.HI.U32 R18, R4, R15, RZ ;  /* 0x0000000f04127227 */ /* 0x000fc800078e00ff */
[----:B------:R-:W-:Y:S01]  /*36c0*/  IMAD.X R4, RZ, RZ, R18, P2 ;  /* 0x000000ffff047224 */ /* 0x000fe200010e0612 */
[----:B------:R0:W-:Y:S01]  /*36d0*/  STL.64 [R19], R26 ;  /* 0x0000001a13007387 */ /* 0x0001e20000100a00 */
[----:B------:R-:W-:-:S03]  /*36e0*/  IMAD.HI.U32 R18, R5, R15, RZ ;  /* 0x0000000f05127227 */ /* 0x000fc600078e00ff */
[----:B------:R-:W-:Y:S01]  /*36f0*/  IADD3.X R4, P0, PT, R21, R4, RZ, P0, !PT ;  /* 0x0000000415047210 */ /* 0x000fe2000071e4ff */
[----:B------:R-:W-:Y:S02]  /*3700*/  IMAD R5, R5, R15, RZ ;  /* 0x0000000f05057224 */ /* 0x000fe400078e02ff */
[----:B------:R-:W-:-:S03]  /*3710*/  VIADD R10, R10, 0x1 ;  /* 0x000000010a0a7836 */ /* 0x000fc60000000000 */
[----:B------:R-:W-:Y:S01]  /*3720*/  IADD3.X R5, P1, PT, R5, R4, RZ, P1, !PT ;  /* 0x0000000405057210 */ /* 0x000fe20000f3e4ff */
[----:B------:R-:W-:Y:S01]  /*3730*/  IMAD.X R4, RZ, RZ, R18, P0 ;  /* 0x000000ffff047224 */ /* 0x000fe200000e0612 */
[----:B------:R-:W-:-:S03]  /*3740*/  ISETP.NE.AND P0, PT, R14, -0xf, PT ;  /* 0xfffffff10e00780c */ /* 0x000fc60003f05270 */
[----:B------:R-:W-:Y:S02]  /*3750*/  IMAD.X R4, RZ, RZ, R4, P1 ;  /* 0x000000ffff047224 */ /* 0x000fe400008e0604 */
[----:B0-----:R-:W-:Y:S02]  /*3760*/  IMAD.MOV.U32 R26, RZ, RZ, R5 ;  /* 0x000000ffff1a7224 */ /* 0x001fe400078e0005 */
[----:B------:R-:W-:-:S06]  /*3770*/  IMAD.MOV.U32 R27, RZ, RZ, R4 ;  /* 0x000000ffff1b7224 */ /* 0x000fcc00078e0004 */
[----:B------:R-:W-:Y:S05]  /*3780*/  @P0 BRA `(.L_x_140) ;  /* 0xfffffffc00900947 */ /* 0x000fea000383ffff */
[----:B------:R-:W-:Y:S05]  /*3790*/  BSYNC.RECONVERGENT B3 ;  /* 0x0000000000037941 */ /* 0x000fea0003800200 */
.L_x_139:
[----:B------:R-:W-:-:S07]  /*37a0*/  IMAD.MOV.U32 R17, RZ, RZ, R11 ;  /* 0x000000ffff117224 */ /* 0x000fce00078e000b */
.L_x_138:
[----:B------:R-:W-:Y:S05]  /*37b0*/  BSYNC.RECONVERGENT B2 ;  /* 0x0000000000027941 */ /* 0x000fea0003800200 */
.L_x_137:
        /* <DEDUP_REMOVED lines=11> */
[CC--:B---3--:R-:W-:Y:S02]  /*3870*/  @P0 SHF.L.U32 R15, R4.reuse, R31.reuse, RZ ;  /* 0x0000001f040f0219 */ /* 0x0c8fe400000006ff */
[----:B------:R-:W-:Y:S02]  /*3880*/  @P0 SHF.R.U64 R2, R11, R0, R13 ;  /* 0x000000000b020219 */ /* 0x000fe4000000120d */
[--C-:B------:R-:W-:Y:S02]  /*3890*/  @P0 SHF.R.U32.HI R21, RZ, 0x1, R5.reuse ;  /* 0x00000001ff150819 */ /* 0x100fe40000011605 */
[C-C-:B------:R-:W-:Y:S02]  /*38a0*/  @P0 SHF.R.U64 R19, R4.reuse, 0x1, R5.reuse ;  /* 0x0000000104130819 */ /* 0x140fe40000001205 */
[----:B------:R-:W-:-:S02]  /*38b0*/  @P0 SHF.L.U64.HI R17, R4, R31, R5 ;  /* 0x0000001f04110219 */ /* 0x000fc40000010205 */
[----:B------:R-:W-:Y:S02]  /*38c0*/  @P0 SHF.R.U32.HI R10, RZ, R0, R13 ;  /* 0x00000000ff0a0219 */ /* 0x000fe4000001160d */
[----:B------:R-:W-:Y:S02]  /*38d0*/  @P0 LOP3.LUT R4, R15, R2, RZ, 0xfc, !PT ;  /* 0x000000020f040212 */ /* 0x000fe400078efcff */
[-C--:B----4-:R-:W-:Y:S02]  /*38e0*/  @P0 SHF.L.U32 R11, R8, R31.reuse, RZ ;  /* 0x0000001f080b0219 */ /* 0x090fe400000006ff */
[----:B------:R-:W-:Y:S02]  /*38f0*/  @P0 SHF.R.U64 R14, R19, R0, R21 ;  /* 0x00000000130e0219 */ /* 0x000fe40000001215 */
[----:B------:R-:W-:Y:S01]  /*3900*/  @P0 LOP3.LUT R5, R17, R10, RZ, 0xfc, !PT ;  /* 0x0000000a11050212 */ /* 0x000fe200078efcff */
[----:B------:R-:W-:Y:S01]  /*3910*/  IMAD.SHL.U32 R10, R4, 0x4, RZ ;  /* 0x00000004040a7824 */ /* 0x000fe200078e00ff */
[----:B------:R-:W-:-:S02]  /*3920*/  @P0 SHF.L.U64.HI R13, R8, R31, R9 ;  /* 0x0000001f080d0219 */ /* 0x000fc40000010209 */
[----:B------:R-:W-:Y:S02]  /*3930*/  @P0 SHF.R.U32.HI R0, RZ, R0, R21 ;  /* 0x00000000ff000219 */ /* 0x000fe40000011615 */
[----:B------:R-:W-:Y:S02]  /*3940*/  @P0 LOP3.LUT R8, R11, R14, RZ, 0xfc, !PT ;  /* 0x0000000e0b080212 */ /* 0x000fe400078efcff */
        /* <DEDUP_REMOVED lines=25> */
[----:B------:R-:W-:Y:S02]  /*3ae0*/  LOP3.LUT R2, R0, 0x3f, RZ, 0xc0, !PT ;  /* 0x0000003f00027812 */ /* 0x000fe400078ec0ff */
[--C-:B------:R-:W-:Y:S02]  /*3af0*/  SHF.R.U64 R5, R10, 0x1, R11.reuse ;  /* 0x000000010a057819 */ /* 0x100fe4000000120b */
        /* <DEDUP_REMOVED lines=8> */
.L_x_142:
[----:B------:R-:W-:Y:S05]  /*3b80*/  BSYNC.RECONVERGENT B2 ;  /* 0x0000000000027941 */ /* 0x000fea0003800200 */
.L_x_141:
[----:B------:R-:W-:Y:S01]  /*3b90*/  IMAD.WIDE.U32 R10, R13, 0x2168c235, RZ ;  /* 0x2168c2350d0a7825 */ /* 0x000fe200078e00ff */
[----:B------:R-:W-:-:S03]  /*3ba0*/  SHF.R.U32.HI R9, RZ, 0x1e, R9 ;  /* 0x0000001eff097819 */ /* 0x000fc60000011609 */
[----:B------:R-:W-:Y:S01]  /*3bb0*/  IMAD.MOV.U32 R4, RZ, RZ, R11 ;  /* 0x000000ffff047224 */ /* 0x000fe200078e000b */
[----:B------:R-:W-:Y:S01]  /*3bc0*/  IADD3 RZ, P1, PT, R10, R10, RZ ;  /* 0x0000000a0aff7210 */ /* 0x000fe20007f3e0ff */
[----:B------:R-:W-:Y:S01]  /*3bd0*/  IMAD.MOV.U32 R5, RZ, RZ, RZ ;  /* 0x000000ffff057224 */ /* 0x000fe200078e00ff */
[----:B------:R-:W-:Y:S01]  /*3be0*/  LEA.HI R8, R8, R9, RZ, 0x1 ;  /* 0x0000000908087211 */ /* 0x000fe200078f08ff */
        /* <DEDUP_REMOVED lines=19> */
[----:B------:R-:W-:-:S02]  /*3d20*/  @!P0 LOP3.LUT R25, R25, 0x80000000, RZ, 0x3c, !PT ;  /* 0x8000000019198812 */ /* 0x000fc400078e3cff */
[----:B------:R-:W-:Y:S01]  /*3d30*/  SHF.R.U64 R2, R2, 0xa, R5 ;  /* 0x0000000a02027819 */ /* 0x000fe20000001205 */
[----:B------:R-:W-:-:S03]  /*3d40*/  IMAD.SHL.U32 R0, R0, 0x100000, RZ ;  /* 0x0010000000007824 */ /* 0x000fc600078e00ff */
[----:B------:R-:W-:-:S03]  /*3d50*/  IADD3 R2, P2, PT, R2, 0x1, RZ ;  /* 0x0000000102027810 */ /* 0x000fc60007f5e0ff */
[----:B------:R-:W-:Y:S01]  /*3d60*/  @P1 IMAD.MOV R8, RZ, RZ, -R8 ;  /* 0x000000ffff081224 */ /* 0x000fe200078e0a08 */
[----:B------:R-:W-:-:S04]  /*3d70*/  LEA.HI.X R5, R5, RZ, RZ, 0x16, P2 ;  /* 0x000000ff05057211 */ /* 0x000fc800010fb4ff */
[--C-:B------:R-:W-:Y:S02]  /*3d80*/  SHF.R.U64 R2, R2, 0x1, R5.reuse ;  /* 0x0000000102027819 */ /* 0x100fe40000001205 */
[----:B------:R-:W-:Y:S02]  /*3d90*/  SHF.R.U32.HI R5, RZ, 0x1, R5 ;  /* 0x00000001ff057819 */ /* 0x000fe40000011605 */
[----:B------:R-:W-:-:S04]  /*3da0*/  IADD3 R24, P2, P3, RZ, RZ, R2 ;  /* 0x000000ffff187210 */ /* 0x000fc80007b5e002 */
[----:B------:R-:W-:-:S04]  /*3db0*/  IADD3.X R0, PT, PT, R0, 0x3fe00000, R5, P2, P3 ;  /* 0x3fe0000000007810 */ /* 0x000fc800017e6405 */
[----:B------:R-:W-:-:S07]  /*3dc0*/  LOP3.LUT R25, R0, R25, RZ, 0xfc, !PT ;  /* 0x0000001900197212 */ /* 0x000fce00078efcff */
.L_x_136:
[----:B------:R-:W-:Y:S02]  /*3dd0*/  IMAD.MOV.U32 R13, RZ, RZ, 0x0 ;  /* 0x00000000ff0d7424 */ /* 0x000fe400078e00ff */
[----:B------:R-:W-:Y:S02]  /*3de0*/  IMAD.MOV.U32 R0, RZ, RZ, R8 ;  /* 0x000000ffff007224 */ /* 0x000fe400078e0008 */
[----:B------:R-:W-:Y:S02]  /*3df0*/  IMAD.MOV.U32 R4, RZ, RZ, R24 ;  /* 0x000000ffff047224 */ /* 0x000fe400078e0018 */
[----:B------:R-:W-:Y:S01]  /*3e00*/  IMAD.MOV.U32 R5, RZ, RZ, R25 ;  /* 0x000000ffff057224 */ /* 0x000fe200078e0019 */
[----:B------:R-:W-:Y:S06]  /*3e10*/  RET.REL.NODEC R12 `(_Z11initPkernelP5PointiiPiji) ;  /* 0xffffffc00c787950 */ /* 0x000fec0003c3ffff */
.L_x_143:
        /* <DEDUP_REMOVED lines=14> */
.L_x_165:


//--------------------- .nv.global.init           --------------------------
	.section	.nv.global.init,"aw",@progbits
	.align	16
.nv.global.init:
	.type		__cudart_sin_cos_coeffs,@object
	.size		__cudart_sin_cos_coeffs,(__cudart_i2opi_d - __cudart_sin_cos_coeffs)
__cudart_sin_cos_coeffs:
        /*0000*/ 	.byte	0x46, 0xd2, 0xb0, 0x2c, 0xf1, 0xe5, 0x5a, 0xbe, 0x92, 0xe3, 0xac, 0x69, 0xe3, 0x1d, 0xc7, 0x3e
        /*0010*/ 	.byte	0xa1, 0x62, 0xdb, 0x19, 0xa0, 0x01, 0x2a, 0xbf, 0x18, 0x08, 0x11, 0x11, 0x11, 0x11, 0x81, 0x3f
        /*0020*/ 	.byte	0x54, 0x55, 0x55, 0x55, 0x55, 0x55, 0xc5, 0xbf, 0x00, 0x00, 0x00, 0x00, 0x00, 0x00, 0x00, 0x00
        /*0030*/ 	.byte	0x00, 0x00, 0x00, 0x00, 0x00, 0x00, 0x00, 0x00, 0x64, 0x81, 0xfd, 0x20, 0x83, 0xff, 0xa8, 0xbd
        /*0040*/ 	.byte	0x28, 0x85, 0xef, 0xc1, 0xa7, 0xee, 0x21, 0x3e, 0xd9, 0xe6, 0x06, 0x8e, 0x4f, 0x7e, 0x92, 0xbe
        /*0050*/ 	.byte	0xe9, 0xbc, 0xdd, 0x19, 0xa0, 0x01, 0xfa, 0x3e, 0x47, 0x5d, 0xc1, 0x16, 0x6c, 0xc1, 0x56, 0xbf
        /*0060*/ 	.byte	0x51, 0x55, 0x55, 0x55, 0x55, 0x55, 0xa5, 0x3f, 0x00, 0x00, 0x00, 0x00, 0x00, 0x00, 0xe0, 0xbf
        /*0070*/ 	.byte	0x00, 0x00, 0x00, 0x00, 0x00, 0x00, 0xf0, 0x3f, 0x00, 0x00, 0x00, 0x00, 0x00, 0x00, 0x00, 0x00
	.type		__cudart_i2opi_d,@object
	.size		__cudart_i2opi_d,(mrg32k3aM1SubSeq - __cudart_i2opi_d)
__cudart_i2opi_d:
        /* <DEDUP_REMOVED lines=9> */
	.type		mrg32k3aM1SubSeq,@object
	.size		mrg32k3aM1SubSeq,(mrg32k3aM2SubSeq - mrg32k3aM1SubSeq)
mrg32k3aM1SubSeq:
        /* <DEDUP_REMOVED lines=126> */
	.type		mrg32k3aM2SubSeq,@object
	.size		mrg32k3aM2SubSeq,(mrg32k3aM1 - mrg32k3aM2SubSeq)
mrg32k3aM2SubSeq:
        /* <DEDUP_REMOVED lines=126> */
	.type		mrg32k3aM1,@object
	.size		mrg32k3aM1,(mrg32k3aM1Seq - mrg32k3aM1)
mrg32k3aM1:
        /* <DEDUP_REMOVED lines=144> */
	.type		mrg32k3aM1Seq,@object
	.size		mrg32k3aM1Seq,(mrg32k3aM2 - mrg32k3aM1Seq)
mrg32k3aM1Seq:
        /* <DEDUP_REMOVED lines=144> */
	.type		mrg32k3aM2,@object
	.size		mrg32k3aM2,(mrg32k3aM2Seq - mrg32k3aM2)
mrg32k3aM2:
        /* <DEDUP_REMOVED lines=144> */
	.type		mrg32k3aM2Seq,@object
	.size		mrg32k3aM2Seq,(precalc_xorwow_matrix - mrg32k3aM2Seq)
mrg32k3aM2Seq:
        /* <DEDUP_REMOVED lines=144> */
	.type		precalc_xorwow_matrix,@object
	.size		precalc_xorwow_matrix,(precalc_xorwow_offset_matrix - precalc_xorwow_matrix)
precalc_xorwow_matrix:
        /* <DEDUP_REMOVED lines=6400> */
	.type		precalc_xorwow_offset_matrix,@object
	.size		precalc_xorwow_offset_matrix,(.L_1 - precalc_xorwow_offset_matrix)
precalc_xorwow_offset_matrix:
        /* <DEDUP_REMOVED lines=6400> */
.L_1:


//--------------------- .nv.shared.reserved.0     --------------------------
	.section	.nv.shared.reserved.0,"aw",@nobits
	.weak		__nv_reservedSMEM_offset_0_alias
	.size		__nv_reservedSMEM_offset_0_alias, 0, 64
	.other		__nv_reservedSMEM_offset_0_alias,@"STO_CUDA_RESERVED_SHARED STV_DEFAULT"
__nv_reservedSMEM_offset_0_alias:
	.zero		0
	.zero		64


//--------------------- .nv.global                --------------------------
	.section	.nv.global,"aw",@nobits
	.align	4
.nv.global:
	.type		fbest,@object
	.size		fbest,(ib - fbest)
fbest:
	.zero		4
	.type		ib,@object
	.size		ib,(.L_10 - ib)
ib:
	.zero		4
.L_10:


//--------------------- .nv.constant0._Z13updatePkernelP5PointiiPii --------------------------
	.section	.nv.constant0._Z13updatePkernelP5PointiiPii,"a",@progbits
	.sectionflags	@""
	.align	4
.nv.constant0._Z13updatePkernelP5PointiiPii:
	.zero		924


//--------------------- .nv.constant0._Z11initPkernelP5PointiiPiji --------------------------
	.section	.nv.constant0._Z11initPkernelP5PointiiPiji,"a",@progbits
	.sectionflags	@""
	.align	4
.nv.constant0._Z11initPkernelP5PointiiPiji:
	.zero		928


//--------------------- SYMBOLS --------------------------

	.type		.nv.reservedSmem.offset0,@object
	.size		.nv.reservedSmem.offset0,0x4
